	.target	sm_100

	.elftype	@"ET_EXEC"


//--------------------- .note.nv.tkinfo           --------------------------
	.section	.note.nv.tkinfo,"",@"SHT_NOTE"
	.sectionflags	@"SHF_NOTE_NV_TKINFO"
	.tkinfo
        /*0018*/ 	.word	0x00000081
        /*0030*/ 	.string	""
        /*0030*/ 	.string	"ptxas"
        /*0030*/ 	.string	"Cuda compilation tools, release 12.9, V12.9.86"
        /*0030*/ 	.string	"Build cuda_12.9.r12.9/compiler.36037853_0"
        /*0030*/ 	.string	"-regUsageLevel 10 -arch sm_100f -m 64 "



//--------------------- .note.nv.cuver            --------------------------
	.section	.note.nv.cuver,"",@"SHT_NOTE"
	.sectionflags	@"SHF_NOTE_NV_CUVER"
        /*0018*/ 	.short	0x0001
        /*001a*/ 	.short	0x0064
        /*001c*/ 	.short	0x0001
        /*001e*/ 	.short	0x0000
        /*0020*/ 	.short	0x0001
        /*0022*/ 	.short	0x0000


//--------------------- .nv.info                  --------------------------
	.section	.nv.info,"",@"SHT_CUDA_INFO"
	.align	4


	//----- nvinfo : EIATTR_REGCOUNT
	.align		4
        /*0000*/ 	.byte	0x04, 0x2f
        /*0002*/ 	.short	(.L_15 - .L_14)
	.align		4
.L_14:
        /*0004*/ 	.word	index@(_ZN9deep_gemm24sm100_fp8_gemm_1d1d_implILN4cute4UMMA5MajorE0ELS3_0ELj0ELj4096ELj7168ELj128ELj224ELj128ELj64ELj128ELj128ELj64ELj4ELj128ELj128ELj1ELb0ELj143ELNS_8GemmTypeE1ELb0EN7cutlass10bfloat16_tENS_16EpilogueIdentityEEEvPijjj14CUtensorMap_stS9_S9_S9_S9_)
        /*0008*/ 	.word	0x00000038


	//----- nvinfo : EIATTR_FRAME_SIZE
	.align		4
.L_15:
        /*000c*/ 	.byte	0x04, 0x11
        /*000e*/ 	.short	(.L_17 - .L_16)
	.align		4
.L_16:
        /*0010*/ 	.word	index@($__internal_3_$__cuda_sm20_div_u16)
        /*0014*/ 	.word	0x00000000


	//----- nvinfo : EIATTR_FRAME_SIZE
	.align		4
.L_17:
        /*0018*/ 	.byte	0x04, 0x11
        /*001a*/ 	.short	(.L_19 - .L_18)
	.align		4
.L_18:
        /*001c*/ 	.word	index@($__internal_2_$__cuda_sm10x_tcgen05_guardrail_trap_unallocated_columns_being_dealloced)
        /*0020*/ 	.word	0x00000000


	//----- nvinfo : EIATTR_FRAME_SIZE
	.align		4
.L_19:
        /*0024*/ 	.byte	0x04, 0x11
        /*0026*/ 	.short	(.L_21 - .L_20)
	.align		4
.L_20:
        /*0028*/ 	.word	index@($__internal_1_$__cuda_sm10x_tcgen05_guardrail_trap_phase_invalid_during_alloc)
        /*002c*/ 	.word	0x00000000


	//----- nvinfo : EIATTR_FRAME_SIZE
	.align		4
.L_21:
        /*0030*/ 	.byte	0x04, 0x11
        /*0032*/ 	.short	(.L_23 - .L_22)
	.align		4
.L_22:
        /*0034*/ 	.word	index@($__internal_0_$__cuda_sm10x_tcgen05_guardrail_trap_col_being_dealloced_not_returned_by_alloc)
        /*0038*/ 	.word	0x00000000


	//----- nvinfo : EIATTR_FRAME_SIZE
	.align		4
.L_23:
        /*003c*/ 	.byte	0x04, 0x11
        /*003e*/ 	.short	(.L_25 - .L_24)
	.align		4
.L_24:
        /*0040*/ 	.word	index@(_ZN9deep_gemm24sm100_fp8_gemm_1d1d_implILN4cute4UMMA5MajorE0ELS3_0ELj0ELj4096ELj7168ELj128ELj224ELj128ELj64ELj128ELj128ELj64ELj4ELj128ELj128ELj1ELb0ELj143ELNS_8GemmTypeE1ELb0EN7cutlass10bfloat16_tENS_16EpilogueIdentityEEEvPijjj14CUtensorMap_stS9_S9_S9_S9_)
        /*0044*/ 	.word	0x00000000


	//----- nvinfo : EIATTR_MIN_STACK_SIZE
	.align		4
.L_25:
        /*0048*/ 	.byte	0x04, 0x12
        /*004a*/ 	.short	(.L_27 - .L_26)
	.align		4
.L_26:
        /*004c*/ 	.word	index@(_ZN9deep_gemm24sm100_fp8_gemm_1d1d_implILN4cute4UMMA5MajorE0ELS3_0ELj0ELj4096ELj7168ELj128ELj224ELj128ELj64ELj128ELj128ELj64ELj4ELj128ELj128ELj1ELb0ELj143ELNS_8GemmTypeE1ELb0EN7cutlass10bfloat16_tENS_16EpilogueIdentityEEEvPijjj14CUtensorMap_stS9_S9_S9_S9_)
        /*0050*/ 	.word	0x00000000
.L_27:


//--------------------- .nv.info._ZN9deep_gemm24sm100_fp8_gemm_1d1d_implILN4cute4UMMA5MajorE0ELS3_0ELj0ELj4096ELj7168ELj128ELj224ELj128ELj64ELj128ELj128ELj64ELj4ELj128ELj128ELj1ELb0ELj143ELNS_8GemmTypeE1ELb0EN7cutlass10bfloat16_tENS_16EpilogueIdentityEEEvPijjj14CUtensorMap_stS9_S9_S9_S9_ --------------------------
	.section	.nv.info._ZN9deep_gemm24sm100_fp8_gemm_1d1d_implILN4cute4UMMA5MajorE0ELS3_0ELj0ELj4096ELj7168ELj128ELj224ELj128ELj64ELj128ELj128ELj64ELj4ELj128ELj128ELj1ELb0ELj143ELNS_8GemmTypeE1ELb0EN7cutlass10bfloat16_tENS_16EpilogueIdentityEEEvPijjj14CUtensorMap_stS9_S9_S9_S9_,"",@"SHT_CUDA_INFO"
	.sectionflags	@""
	.align	4


	//----- nvinfo : EIATTR_CUDA_API_VERSION
	.align		4
        /*0000*/ 	.byte	0x04, 0x37
        /*0002*/ 	.short	(.L_29 - .L_28)
.L_28:
        /*0004*/ 	.word	0x00000081


	//----- nvinfo : EIATTR_KPARAM_INFO
	.align		4
.L_29:
        /*0008*/ 	.byte	0x04, 0x17
        /*000a*/ 	.short	(.L_31 - .L_30)
.L_30:
        /*000c*/ 	.word	0x00000000
        /*0010*/ 	.short	0x0008
        /*0012*/ 	.short	0x0240
        /*0014*/ 	.byte	0x00, 0xf0, 0x01, 0x02


	//----- nvinfo : EIATTR_KPARAM_INFO
	.align		4
.L_31:
        /*0018*/ 	.byte	0x04, 0x17
        /*001a*/ 	.short	(.L_33 - .L_32)
.L_32:
        /*001c*/ 	.word	0x00000000
        /*0020*/ 	.short	0x0007
        /*0022*/ 	.short	0x01c0
        /*0024*/ 	.byte	0x00, 0xf0, 0x01, 0x02


	//----- nvinfo : EIATTR_KPARAM_INFO
	.align		4
.L_33:
        /*0028*/ 	.byte	0x04, 0x17
        /*002a*/ 	.short	(.L_35 - .L_34)
.L_34:
        /*002c*/ 	.word	0x00000000
        /*0030*/ 	.short	0x0006
        /*0032*/ 	.short	0x0140
        /*0034*/ 	.byte	0x00, 0xf0, 0x01, 0x02


	//----- nvinfo : EIATTR_KPARAM_INFO
	.align		4
.L_35:
        /*0038*/ 	.byte	0x04, 0x17
        /*003a*/ 	.short	(.L_37 - .L_36)
.L_36:
        /*003c*/ 	.word	0x00000000
        /*0040*/ 	.short	0x0005
        /*0042*/ 	.short	0x00c0
        /*0044*/ 	.byte	0x00, 0xf0, 0x01, 0x02


	//----- nvinfo : EIATTR_KPARAM_INFO
	.align		4
.L_37:
        /*0048*/ 	.byte	0x04, 0x17
        /*004a*/ 	.short	(.L_39 - .L_38)
.L_38:
        /*004c*/ 	.word	0x00000000
        /*0050*/ 	.short	0x0004
        /*0052*/ 	.short	0x0040
        /*0054*/ 	.byte	0x00, 0xf0, 0x01, 0x02


	//----- nvinfo : EIATTR_KPARAM_INFO
	.align		4
.L_39:
        /*0058*/ 	.byte	0x04, 0x17
        /*005a*/ 	.short	(.L_41 - .L_40)
.L_40:
        /*005c*/ 	.word	0x00000000
        /*0060*/ 	.short	0x0003
        /*0062*/ 	.short	0x0010
        /*0064*/ 	.byte	0x00, 0xf0, 0x11, 0x00


	//----- nvinfo : EIATTR_KPARAM_INFO
	.align		4
.L_41:
        /*0068*/ 	.byte	0x04, 0x17
        /*006a*/ 	.short	(.L_43 - .L_42)
.L_42:
        /*006c*/ 	.word	0x00000000
        /*0070*/ 	.short	0x0002
        /*0072*/ 	.short	0x000c
        /*0074*/ 	.byte	0x00, 0xf0, 0x11, 0x00


	//----- nvinfo : EIATTR_KPARAM_INFO
	.align		4
.L_43:
        /*0078*/ 	.byte	0x04, 0x17
        /*007a*/ 	.short	(.L_45 - .L_44)
.L_44:
        /*007c*/ 	.word	0x00000000
        /*0080*/ 	.short	0x0001
        /*0082*/ 	.short	0x0008
        /*0084*/ 	.byte	0x00, 0xf0, 0x11, 0x00


	//----- nvinfo : EIATTR_KPARAM_INFO
	.align		4
.L_45:
        /*0088*/ 	.byte	0x04, 0x17
        /*008a*/ 	.short	(.L_47 - .L_46)
.L_46:
        /*008c*/ 	.word	0x00000000
        /*0090*/ 	.short	0x0000
        /*0092*/ 	.short	0x0000
        /*0094*/ 	.byte	0x00, 0xf5, 0x21, 0x00


	//----- nvinfo : EIATTR_AT_ENTRY_FRAGMENTS
	.align		4
.L_47:
        /*0098*/ 	.byte	0x04, 0x4f
        /*009a*/ 	.short	(.L_49 - .L_48)


	//   ....[0]....
.L_48:
        /*009c*/ 	.word	0x00000004


	//----- nvinfo : EIATTR_RESERVED_SMEM_USED
	.align		4
.L_49:
        /*00a0*/ 	.byte	0x01, 0x41
	.zero		2


	//----- nvinfo : EIATTR_SPARSE_MMA_MASK
	.align		4
        /*00a4*/ 	.byte	0x03, 0x50
        /*00a6*/ 	.short	0x0000


	//----- nvinfo : EIATTR_TCGEN05_1CTA_USED
	.align		4
        /*00a8*/ 	.byte	0x01, 0x51
	.zero		2


	//----- nvinfo : EIATTR_MAXREG_COUNT
	.align		4
        /*00ac*/ 	.byte	0x03, 0x1b
        /*00ae*/ 	.short	0x00ff


	//----- nvinfo : EIATTR_NUM_BARRIERS
	.align		4
        /*00b0*/ 	.byte	0x02, 0x4c
        /*00b2*/ 	.byte	0x09
	.zero		1


	//----- nvinfo : EIATTR_INT_WARP_WIDE_INSTR_OFFSETS
	.align		4
        /*00b4*/ 	.byte	0x04, 0x31
        /*00b6*/ 	.short	(.L_51 - .L_50)


	//   ....[0]....
.L_50:
        /*00b8*/ 	.word	0x00004010


	//   ....[1]....
        /*00bc*/ 	.word	0x00004030


	//----- nvinfo : EIATTR_COOP_GROUP_MASK_REGIDS
	.align		4
.L_51:
        /*00c0*/ 	.byte	0x04, 0x29
        /*00c2*/ 	.short	(.L_53 - .L_52)


	//   ....[0]....
.L_52:
        /*00c4*/ 	.word	0xffffffff


	//   ....[1]....
        /*00c8*/ 	.word	0xffffffff


	//   ....[2]....
        /*00cc*/ 	.word	0xffffffff


	//   ....[3]....
        /*00d0*/ 	.word	0xffffffff


	//   ....[4]....
        /*00d4*/ 	.word	0xffffffff


	//   ....[5]....
        /*00d8*/ 	.word	0xffffffff


	//   ....[6]....
        /*00dc*/ 	.word	0xffffffff


	//   ....[7]....
        /*00e0*/ 	.word	0xffffffff


	//   ....[8]....
        /*00e4*/ 	.word	0xffffffff


	//   ....[9]....
        /*00e8*/ 	.word	0xffffffff


	//   ....[10]....
        /*00ec*/ 	.word	0xffffffff


	//   ....[11]....
        /*00f0*/ 	.word	0xffffffff


	//   ....[12]....
        /*00f4*/ 	.word	0xffffffff


	//   ....[13]....
        /*00f8*/ 	.word	0xffffffff


	//----- nvinfo : EIATTR_COOP_GROUP_INSTR_OFFSETS
	.align		4
.L_53:
        /*00fc*/ 	.byte	0x04, 0x28
        /*00fe*/ 	.short	(.L_55 - .L_54)


	//   ....[0]....
.L_54:
        /*0100*/ 	.word	0x00000030


	//   ....[1]....
        /*0104*/ 	.word	0x00000470


	//   ....[2]....
        /*0108*/ 	.word	0x00000730


	//   ....[3]....
        /*010c*/ 	.word	0x00000b70


	//   ....[4]....
        /*0110*/ 	.word	0x00000c20


	//   ....[5]....
        /*0114*/ 	.word	0x00000cd0


	//   ....[6]....
        /*0118*/ 	.word	0x000012c0


	//   ....[7]....
        /*011c*/ 	.word	0x000012e0


	//   ....[8]....
        /*0120*/ 	.word	0x00001300


	//   ....[9]....
        /*0124*/ 	.word	0x00001550


	//   ....[10]....
        /*0128*/ 	.word	0x00001580


	//   ....[11]....
        /*012c*/ 	.word	0x000015c0


	//   ....[12]....
        /*0130*/ 	.word	0x00003f30


	//   ....[13]....
        /*0134*/ 	.word	0x000040f0


	//----- nvinfo : EIATTR_VRC_CTA_INIT_COUNT
	.align		4
.L_55:
        /*0138*/ 	.byte	0x02, 0x4a
        /*013a*/ 	.byte	0x80
	.zero		1


	//----- nvinfo : EIATTR_MBARRIER_INSTR_OFFSETS
	.align		4
        /*013c*/ 	.byte	0x04, 0x39
        /*013e*/ 	.short	(.L_57 - .L_56)


	//   ....[0]....
.L_56:
        /*0140*/ 	.word	0x00000330
        /*0144*/ 	.word	0x000000ff
        /*0148*/ 	.word	0x00031800
        /*014c*/ 	.short	0x0100
        /*014e*/ 	.byte	0x05
	.zero		1


	//   ....[1]....
        /*0150*/ 	.word	0x00000340
        /*0154*/ 	.word	0x000000ff
        /*0158*/ 	.word	0x00031820
        /*015c*/ 	.short	0x0100
        /*015e*/ 	.byte	0x05
	.zero		1


	//   ....[2]....
        /*0160*/ 	.word	0x00000350
        /*0164*/ 	.word	0x000000ff
        /*0168*/ 	.word	0x00031840
        /*016c*/ 	.short	0x0100
        /*016e*/ 	.byte	0x05
	.zero		1


	//   ....[3]....
        /*0170*/ 	.word	0x00000360
        /*0174*/ 	.word	0x000000ff
        /*0178*/ 	.word	0x00031808
        /*017c*/ 	.short	0x0100
        /*017e*/ 	.byte	0x05
	.zero		1


	//   ....[4]....
        /*0180*/ 	.word	0x00000370
        /*0184*/ 	.word	0x000000ff
        /*0188*/ 	.word	0x00031828
        /*018c*/ 	.short	0x0100
        /*018e*/ 	.byte	0x05
	.zero		1


	//   ....[5]....
        /*0190*/ 	.word	0x00000380
        /*0194*/ 	.word	0x000000ff
        /*0198*/ 	.word	0x00031848
        /*019c*/ 	.short	0x0100
        /*019e*/ 	.byte	0x05
	.zero		1


	//   ....[6]....
        /*01a0*/ 	.word	0x00000390
        /*01a4*/ 	.word	0x000000ff
        /*01a8*/ 	.word	0x00031810
        /*01ac*/ 	.short	0x0100
        /*01ae*/ 	.byte	0x05
	.zero		1


	//   ....[7]....
        /*01b0*/ 	.word	0x000003a0
        /*01b4*/ 	.word	0x000000ff
        /*01b8*/ 	.word	0x00031830
        /*01bc*/ 	.short	0x0100
        /*01be*/ 	.byte	0x05
	.zero		1


	//   ....[8]....
        /*01c0*/ 	.word	0x000003b0
        /*01c4*/ 	.word	0x000000ff
        /*01c8*/ 	.word	0x00031850
        /*01cc*/ 	.short	0x0100
        /*01ce*/ 	.byte	0x05
	.zero		1


	//   ....[9]....
        /*01d0*/ 	.word	0x000003c0
        /*01d4*/ 	.word	0x000000ff
        /*01d8*/ 	.word	0x00031818
        /*01dc*/ 	.short	0x0100
        /*01de*/ 	.byte	0x05
	.zero		1


	//   ....[10]....
        /*01e0*/ 	.word	0x000003d0
        /*01e4*/ 	.word	0x000000ff
        /*01e8*/ 	.word	0x00031838
        /*01ec*/ 	.short	0x0100
        /*01ee*/ 	.byte	0x05
	.zero		1


	//   ....[11]....
        /*01f0*/ 	.word	0x000003e0
        /*01f4*/ 	.word	0x000000ff
        /*01f8*/ 	.word	0x00031858
        /*01fc*/ 	.short	0x0100
        /*01fe*/ 	.byte	0x05
	.zero		1


	//   ....[12]....
        /*0200*/ 	.word	0x000003f0
        /*0204*/ 	.word	0x000000ff
        /*0208*/ 	.word	0x00031860
        /*020c*/ 	.short	0x0100
        /*020e*/ 	.byte	0x05
	.zero		1


	//   ....[13]....
        /*0210*/ 	.word	0x00000400
        /*0214*/ 	.word	0x000000ff
        /*0218*/ 	.word	0x00031870
        /*021c*/ 	.short	0x0100
        /*021e*/ 	.byte	0x05
	.zero		1


	//   ....[14]....
        /*0220*/ 	.word	0x00000410
        /*0224*/ 	.word	0x000000ff
        /*0228*/ 	.word	0x00031868
        /*022c*/ 	.short	0x0100
        /*022e*/ 	.byte	0x05
	.zero		1


	//   ....[15]....
        /*0230*/ 	.word	0x00000420
        /*0234*/ 	.word	0x000000ff
        /*0238*/ 	.word	0x00031878
        /*023c*/ 	.short	0x0100
        /*023e*/ 	.byte	0x05
	.zero		1


	//   ....[16]....
        /*0240*/ 	.word	0x00000a20
        /*0244*/ 	.word	0x00000002
        /*0248*/ 	.word	0x00031800
        /*024c*/ 	.short	0x010a
        /*024e*/ 	.byte	0xff
	.zero		1


	//   ....[17]....
        /*0250*/ 	.word	0x00000db0
        /*0254*/ 	.word	0x00000002
        /*0258*/ 	.word	0x00000000
        /*025c*/ 	.short	0x0101
        /*025e*/ 	.byte	0xff
	.zero		1


	//   ....[18]....
        /*0260*/ 	.word	0x000010d0
        /*0264*/ 	.word	0x00000000
        /*0268*/ 	.word	0x00031870
        /*026c*/ 	.short	0x010a
        /*026e*/ 	.byte	0x08
	.zero		1


	//   ....[19]....
        /*0270*/ 	.word	0x00001150
        /*0274*/ 	.word	0x000000ff
        /*0278*/ 	.word	0x00031840
        /*027c*/ 	.short	0x010a
        /*027e*/ 	.byte	0x0a
	.zero		1


	//   ....[20]....
        /*0280*/ 	.word	0x00001520
        /*0284*/ 	.word	0x000000ff
        /*0288*/ 	.word	0x00031840
        /*028c*/ 	.short	0x010a
        /*028e*/ 	.byte	0x0d
	.zero		1


	//   ....[21]....
        /*0290*/ 	.word	0x00001b20
        /*0294*/ 	.word	0x00000008
        /*0298*/ 	.word	0x00031820
        /*029c*/ 	.short	0x010a
        /*029e*/ 	.byte	0xff
	.zero		1


	//   ....[22]....
        /*02a0*/ 	.word	0x00001e60
        /*02a4*/ 	.word	0x00000008
        /*02a8*/ 	.word	0x00031828
        /*02ac*/ 	.short	0x010a
        /*02ae*/ 	.byte	0xff
	.zero		1


	//   ....[23]....
        /*02b0*/ 	.word	0x00001fc0
        /*02b4*/ 	.word	0x00000008
        /*02b8*/ 	.word	0x00031830
        /*02bc*/ 	.short	0x010a
        /*02be*/ 	.byte	0xff
	.zero		1


	//   ....[24]....
        /*02c0*/ 	.word	0x00002110
        /*02c4*/ 	.word	0x00000008
        /*02c8*/ 	.word	0x00031838
        /*02cc*/ 	.short	0x010a
        /*02ce*/ 	.byte	0xff
	.zero		1


	//   ....[25]....
        /*02d0*/ 	.word	0x000025f0
        /*02d4*/ 	.word	0x00000002
        /*02d8*/ 	.word	0x00031860
        /*02dc*/ 	.short	0x010a
        /*02de*/ 	.byte	0xff
	.zero		1


	//   ....[26]....
        /*02e0*/ 	.word	0x00003db0
        /*02e4*/ 	.word	0x00000002
        /*02e8*/ 	.word	0x00000000
        /*02ec*/ 	.short	0x0101
        /*02ee*/ 	.byte	0xff
	.zero		1


	//   ....[27]....
        /*02f0*/ 	.word	0x00004120
        /*02f4*/ 	.word	0x00000002
        /*02f8*/ 	.word	0x00031800
        /*02fc*/ 	.short	0x010a
        /*02fe*/ 	.byte	0xff
	.zero		1


	//   ....[28]....
        /*0300*/ 	.word	0x000041a0
        /*0304*/ 	.word	0x00000000
        /*0308*/ 	.word	0x00031870
        /*030c*/ 	.short	0x010a
        /*030e*/ 	.byte	0xff
	.zero		1


	//   ....[29]....
        /*0310*/ 	.word	0x00004210
        /*0314*/ 	.word	0x00000002
        /*0318*/ 	.word	0x00031840
        /*031c*/ 	.short	0x010a
        /*031e*/ 	.byte	0xff
	.zero		1


	//   ....[30]....
        /*0320*/ 	.word	0x00004280
        /*0324*/ 	.word	0x00000002
        /*0328*/ 	.word	0x00031840
        /*032c*/ 	.short	0x010a
        /*032e*/ 	.byte	0xff
	.zero		1


	//   ....[31]....
        /*0330*/ 	.word	0x000042f0
        /*0334*/ 	.word	0x00000008
        /*0338*/ 	.word	0x00031820
        /*033c*/ 	.short	0x010a
        /*033e*/ 	.byte	0xff
	.zero		1


	//   ....[32]....
        /*0340*/ 	.word	0x00004360
        /*0344*/ 	.word	0x00000008
        /*0348*/ 	.word	0x00031828
        /*034c*/ 	.short	0x010a
        /*034e*/ 	.byte	0xff
	.zero		1


	//   ....[33]....
        /*0350*/ 	.word	0x000043d0
        /*0354*/ 	.word	0x00000008
        /*0358*/ 	.word	0x00031830
        /*035c*/ 	.short	0x010a
        /*035e*/ 	.byte	0xff
	.zero		1


	//   ....[34]....
        /*0360*/ 	.word	0x00004440
        /*0364*/ 	.word	0x00000008
        /*0368*/ 	.word	0x00031838
        /*036c*/ 	.short	0x010a
        /*036e*/ 	.byte	0xff
	.zero		1


	//   ....[35]....
        /*0370*/ 	.word	0x000044a0
        /*0374*/ 	.word	0x00000002
        /*0378*/ 	.word	0x00031860
        /*037c*/ 	.short	0x010a
        /*037e*/ 	.byte	0xff
	.zero		1


	//----- nvinfo : EIATTR_NUM_MBARRIERS
	.align		4
.L_57:
        /*0380*/ 	.byte	0x03, 0x38
        /*0382*/ 	.short	0x0010


	//----- nvinfo : EIATTR_EXIT_INSTR_OFFSETS
	.align		4
        /*0384*/ 	.byte	0x04, 0x1c
        /*0386*/ 	.short	(.L_59 - .L_58)


	//   ....[0]....
.L_58:
        /*0388*/ 	.word	0x00000830


	//   ....[1]....
        /*038c*/ 	.word	0x00000e10


	//   ....[2]....
        /*0390*/ 	.word	0x00000ef0


	//   ....[3]....
        /*0394*/ 	.word	0x00001840


	//   ....[4]....
        /*0398*/ 	.word	0x000018b0


	//   ....[5]....
        /*039c*/ 	.word	0x000022a0


	//   ....[6]....
        /*03a0*/ 	.word	0x00002300


	//   ....[7]....
        /*03a4*/ 	.word	0x00003f10


	//   ....[8]....
        /*03a8*/ 	.word	0x00004100


	//----- nvinfo : EIATTR_MAX_THREADS
	.align		4
.L_59:
        /*03ac*/ 	.byte	0x04, 0x05
        /*03ae*/ 	.short	(.L_61 - .L_60)
.L_60:
        /*03b0*/ 	.word	0x00000100
        /*03b4*/ 	.word	0x00000001
        /*03b8*/ 	.word	0x00000001


	//----- nvinfo : EIATTR_CRS_STACK_SIZE
	.align		4
.L_61:
        /*03bc*/ 	.byte	0x04, 0x1e
        /*03be*/ 	.short	(.L_63 - .L_62)
.L_62:
        /*03c0*/ 	.word	0x00000000


	//----- nvinfo : EIATTR_CBANK_PARAM_SIZE
	.align		4
.L_63:
        /*03c4*/ 	.byte	0x03, 0x19
        /*03c6*/ 	.short	0x02c0


	//----- nvinfo : EIATTR_PARAM_CBANK
	.align		4
        /*03c8*/ 	.byte	0x04, 0x0a
        /*03ca*/ 	.short	(.L_65 - .L_64)
	.align		4
.L_64:
        /*03cc*/ 	.word	index@(.nv.constant0._ZN9deep_gemm24sm100_fp8_gemm_1d1d_implILN4cute4UMMA5MajorE0ELS3_0ELj0ELj4096ELj7168ELj128ELj224ELj128ELj64ELj128ELj128ELj64ELj4ELj128ELj128ELj1ELb0ELj143ELNS_8GemmTypeE1ELb0EN7cutlass10bfloat16_tENS_16EpilogueIdentityEEEvPijjj14CUtensorMap_stS9_S9_S9_S9_)
        /*03d0*/ 	.short	0x0380
        /*03d2*/ 	.short	0x02c0


	//----- nvinfo : EIATTR_SW_WAR
	.align		4
.L_65:
        /*03d4*/ 	.byte	0x04, 0x36
        /*03d6*/ 	.short	(.L_67 - .L_66)
.L_66:
        /*03d8*/ 	.word	0x00000008
.L_67:


//--------------------- .nv.compat                --------------------------
	.section	.nv.compat,"",@"SHT_CUDA_COMPAT_INFO"
	.align	4
        /*0000*/ 	.byte	0x02, 0x02, 0x02, 0x00, 0x02, 0x05, 0x05, 0x00, 0x02, 0x03, 0x01, 0x00, 0x02, 0x06, 0x01, 0x00


//--------------------- .nv.callgraph             --------------------------
	.section	.nv.callgraph,"",@"SHT_CUDA_CALLGRAPH"
	.align	4
	.sectionentsize	8
	.align		4
        /*0000*/ 	.word	0x00000000
	.align		4
        /*0004*/ 	.word	0xffffffff
	.align		4
        /*0008*/ 	.word	0x00000000
	.align		4
        /*000c*/ 	.word	0xfffffffe
	.align		4
        /*0010*/ 	.word	0x00000000
	.align		4
        /*0014*/ 	.word	0xfffffffd
	.align		4
        /*0018*/ 	.word	0x00000000
	.align		4
        /*001c*/ 	.word	0xfffffffc


//--------------------- .nv.constant4             --------------------------
	.section	.nv.constant4,"a",@progbits
	.align	8
	.align		8
.nv.constant4:
        /*0000*/ 	.dword	_ZN47_INTERNAL_b8becdd2_9_kernel_cu_54072a99_28916874cuda3std3__45__cpo5beginE
	.align		8
        /*0008*/ 	.dword	_ZN47_INTERNAL_b8becdd2_9_kernel_cu_54072a99_28916874cuda3std3__45__cpo3endE
	.align		8
        /*0010*/ 	.dword	_ZN47_INTERNAL_b8becdd2_9_kernel_cu_54072a99_28916874cuda3std3__45__cpo6cbeginE
	.align		8
        /*0018*/ 	.dword	_ZN47_INTERNAL_b8becdd2_9_kernel_cu_54072a99_28916874cuda3std3__45__cpo4cendE
	.align		8
        /*0020*/ 	.dword	_ZN47_INTERNAL_b8becdd2_9_kernel_cu_54072a99_28916874cuda3std3__449_GLOBAL__N__b8becdd2_9_kernel_cu_54072a99_28916876ignoreE
	.align		8
        /*0028*/ 	.dword	_ZN47_INTERNAL_b8becdd2_9_kernel_cu_54072a99_28916874cuda3std3__419piecewise_constructE
	.align		8
        /*0030*/ 	.dword	_ZN47_INTERNAL_b8becdd2_9_kernel_cu_54072a99_28916874cuda3std3__48in_placeE
	.align		8
        /*0038*/ 	.dword	_ZN47_INTERNAL_b8becdd2_9_kernel_cu_54072a99_28916874cuda3std6ranges3__45__cpo4swapE
	.align		8
        /*0040*/ 	.dword	_ZN47_INTERNAL_b8becdd2_9_kernel_cu_54072a99_28916874cuda3std6ranges3__45__cpo9iter_moveE
	.align		8
        /*0048*/ 	.dword	_ZN47_INTERNAL_b8becdd2_9_kernel_cu_54072a99_28916874cute7productE
	.align		8
        /*0050*/ 	.dword	_ZN47_INTERNAL_b8becdd2_9_kernel_cu_54072a99_28916874cute1_E


//--------------------- .text._ZN9deep_gemm24sm100_fp8_gemm_1d1d_implILN4cute4UMMA5MajorE0ELS3_0ELj0ELj4096ELj7168ELj128ELj224ELj128ELj64ELj128ELj128ELj64ELj4ELj128ELj128ELj1ELb0ELj143ELNS_8GemmTypeE1ELb0EN7cutlass10bfloat16_tENS_16EpilogueIdentityEEEvPijjj14CUtensorMap_stS9_S9_S9_S9_ --------------------------
	.section	.text._ZN9deep_gemm24sm100_fp8_gemm_1d1d_implILN4cute4UMMA5MajorE0ELS3_0ELj0ELj4096ELj7168ELj128ELj224ELj128ELj64ELj128ELj128ELj64ELj4ELj128ELj128ELj1ELb0ELj143ELNS_8GemmTypeE1ELb0EN7cutlass10bfloat16_tENS_16EpilogueIdentityEEEvPijjj14CUtensorMap_stS9_S9_S9_S9_,"ax",@progbits
	.align	128
        .global         _ZN9deep_gemm24sm100_fp8_gemm_1d1d_implILN4cute4UMMA5MajorE0ELS3_0ELj0ELj4096ELj7168ELj128ELj224ELj128ELj64ELj128ELj128ELj64ELj4ELj128ELj128ELj1ELb0ELj143ELNS_8GemmTypeE1ELb0EN7cutlass10bfloat16_tENS_16EpilogueIdentityEEEvPijjj14CUtensorMap_stS9_S9_S9_S9_
        .type           _ZN9deep_gemm24sm100_fp8_gemm_1d1d_implILN4cute4UMMA5MajorE0ELS3_0ELj0ELj4096ELj7168ELj128ELj224ELj128ELj64ELj128ELj128ELj64ELj4ELj128ELj128ELj1ELb0ELj143ELNS_8GemmTypeE1ELb0EN7cutlass10bfloat16_tENS_16EpilogueIdentityEEEvPijjj14CUtensorMap_stS9_S9_S9_S9_,@function
        .size           _ZN9deep_gemm24sm100_fp8_gemm_1d1d_implILN4cute4UMMA5MajorE0ELS3_0ELj0ELj4096ELj7168ELj128ELj224ELj128ELj64ELj128ELj128ELj64ELj4ELj128ELj128ELj1ELb0ELj143ELNS_8GemmTypeE1ELb0EN7cutlass10bfloat16_tENS_16EpilogueIdentityEEEvPijjj14CUtensorMap_stS9_S9_S9_S9_,(.L_x_81 - _ZN9deep_gemm24sm100_fp8_gemm_1d1d_implILN4cute4UMMA5MajorE0ELS3_0ELj0ELj4096ELj7168ELj128ELj224ELj128ELj64ELj128ELj128ELj64ELj4ELj128ELj128ELj1ELb0ELj143ELNS_8GemmTypeE1ELb0EN7cutlass10bfloat16_tENS_16EpilogueIdentityEEEvPijjj14CUtensorMap_stS9_S9_S9_S9_)
        .other          _ZN9deep_gemm24sm100_fp8_gemm_1d1d_implILN4cute4UMMA5MajorE0ELS3_0ELj0ELj4096ELj7168ELj128ELj224ELj128ELj64ELj128ELj128ELj64ELj4ELj128ELj128ELj1ELb0ELj143ELNS_8GemmTypeE1ELb0EN7cutlass10bfloat16_tENS_16EpilogueIdentityEEEvPijjj14CUtensorMap_stS9_S9_S9_S9_,@"STO_CUDA_ENTRY STV_DEFAULT"
_ZN9deep_gemm24sm100_fp8_gemm_1d1d_implILN4cute4UMMA5MajorE0ELS3_0ELj0ELj4096ELj7168ELj128ELj224ELj128ELj64ELj128ELj128ELj64ELj4ELj128ELj128ELj1ELb0ELj143ELNS_8GemmTypeE1ELb0EN7cutlass10bfloat16_tENS_16EpilogueIdentityEEEvPijjj14CUtensorMap_stS9_S9_S9_S9_:
.text._ZN9deep_gemm24sm100_fp8_gemm_1d1d_implILN4cute4UMMA5MajorE0ELS3_0ELj0ELj4096ELj7168ELj128ELj224ELj128ELj64ELj128ELj128ELj64ELj4ELj128ELj128ELj1ELb0ELj143ELNS_8GemmTypeE1ELb0EN7cutlass10bfloat16_tENS_16EpilogueIdentityEEEvPijjj14CUtensorMap_stS9_S9_S9_S9_:
[----:B------:R-:W1:Y:S01]  /*0000*/  LDC R1, c[0x0][0x37c] ;  /* 0x0000df00ff017b82 */ /* 0x000e620000000800 */
[----:B------:R-:W2:Y:S02]  /*0010*/  S2R R0, SR_TID.X ;  /* 0x0000000000007919 */ /* 0x000ea40000002100 */
[----:B--2---:R-:W-:-:S05]  /*0020*/  SHF.R.U32.HI R0, RZ, 0x5, R0 ;  /* 0x00000005ff007819 */ /* 0x004fca0000011600 */
[----:B------:R-:W2:Y:S02]  /*0030*/  SHFL.IDX PT, R3, R0, RZ, 0x1f ;  /* 0x00001fff00037589 */ /* 0x000ea400000e0000 */
[----:B--2---:R-:W-:-:S13]  /*0040*/  ISETP.NE.AND P0, PT, R3, 0x2, PT ;  /* 0x000000020300780c */ /* 0x004fda0003f05270 */
[----:B-1----:R-:W-:Y:S05]  /*0050*/  @!P0 BRA `(.L_x_0) ;  /* 0x0000000400008947 */ /* 0x002fea0003800000 */
[----:B------:R-:W-:-:S13]  /*0060*/  ISETP.NE.AND P0, PT, R3, 0x1, PT ;  /* 0x000000010300780c */ /* 0x000fda0003f05270 */
[----:B------:R-:W-:Y:S05]  /*0070*/  @!P0 BRA `(.L_x_1) ;  /* 0x0000000000608947 */ /* 0x000fea0003800000 */
[----:B------:R-:W-:-:S13]  /*0080*/  ISETP.NE.AND P0, PT, R3, RZ, PT ;  /* 0x000000ff0300720c */ /* 0x000fda0003f05270 */
[----:B------:R-:W-:Y:S05]  /*0090*/  @P0 BRA `(.L_x_2) ;  /* 0x0000000400a80947 */ /* 0x000fea0003800000 */
[----:B------:R-:W-:Y:S01]  /*00a0*/  ELECT P0, URZ, PT ;  /* 0x0000000000ff782f */ /* 0x000fe20003800000 */
[----:B------:R-:W-:-:S12]  /*00b0*/  BSSY.RECONVERGENT B0, `(.L_x_3) ;  /* 0x0000013000007945 */ /* 0x000fd80003800200 */
[----:B------:R-:W-:Y:S05]  /*00c0*/  @!P0 BRA `(.L_x_4) ;  /* 0x0000000000448947 */ /* 0x000fea0003800000 */
[----:B------:R-:W1:Y:S02]  /*00d0*/  LDCU.64 UR4, c[0x0][0x348] ;  /* 0x00006900ff0477ac */ /* 0x000e640008000a00 */
[----:B-1----:R-:W-:Y:S02]  /*00e0*/  UIADD3 UR12, UP4, UPT, UR4, 0x40, URZ ;  /* 0x00000040040c7890 */ /* 0x002fe4000ff9e0ff */
[----:B------:R-:W-:Y:S02]  /*00f0*/  UIADD3 UR10, UP3, UPT, UR4, 0xc0, URZ ;  /* 0x000000c0040a7890 */ /* 0x000fe4000ff7e0ff */
[----:B------:R-:W-:Y:S02]  /*0100*/  UIADD3 UR8, UP2, UPT, UR4, 0x140, URZ ;  /* 0x0000014004087890 */ /* 0x000fe4000ff5e0ff */
[----:B------:R-:W-:Y:S02]  /*0110*/  UIADD3 UR6, UP1, UPT, UR4, 0x1c0, URZ ;  /* 0x000001c004067890 */ /* 0x000fe4000ff3e0ff */
[----:B------:R-:W-:-:S02]  /*0120*/  UIADD3 UR4, UP0, UPT, UR4, 0x240, URZ ;  /* 0x0000024004047890 */ /* 0x000fc4000ff1e0ff */
[----:B------:R-:W-:Y:S02]  /*0130*/  UIADD3.X UR13, UPT, UPT, URZ, UR5, URZ, UP4, !UPT ;  /* 0x00000005ff0d7290 */ /* 0x000fe4000a7fe4ff */
[----:B------:R-:W-:Y:S02]  /*0140*/  UIADD3.X UR11, UPT, UPT, URZ, UR5, URZ, UP3, !UPT ;  /* 0x00000005ff0b7290 */ /* 0x000fe40009ffe4ff */
[----:B------:R-:W-:Y:S02]  /*0150*/  UIADD3.X UR9, UPT, UPT, URZ, UR5, URZ, UP2, !UPT ;  /* 0x00000005ff097290 */ /* 0x000fe400097fe4ff */
[----:B------:R-:W-:Y:S02]  /*0160*/  UIADD3.X UR7, UPT, UPT, URZ, UR5, URZ, UP1, !UPT ;  /* 0x00000005ff077290 */ /* 0x000fe40008ffe4ff */
[----:B------:R-:W-:Y:S01]  /*0170*/  UIADD3.X UR5, UPT, UPT, URZ, UR5, URZ, UP0, !UPT ;  /* 0x00000005ff057290 */ /* 0x000fe200087fe4ff */
[----:B------:R1:W-:Y:S02]  /*0180*/  UTMACCTL.PF [UR12] ;  /* 0x000000000c0079b9 */ /* 0x0003e40008040000 */
[----:B------:R1:W-:Y:S02]  /*0190*/  UTMACCTL.PF [UR10] ;  /* 0x000000000a0079b9 */ /* 0x0003e40008040000 */
[----:B------:R1:W-:Y:S02]  /*01a0*/  UTMACCTL.PF [UR8] ;  /* 0x00000000080079b9 */ /* 0x0003e40008040000 */
[----:B------:R1:W-:Y:S02]  /*01b0*/  UTMACCTL.PF [UR6] ;  /* 0x00000000060079b9 */ /* 0x0003e40008040000 */
[----:B------:R1:W-:Y:S02]  /*01c0*/  UTMACCTL.PF [UR4] ;  /* 0x00000000040079b9 */ /* 0x0003e40008040000 */
[----:B-1----:R-:W-:Y:S01]  /*01d0*/  NOP ;  /* 0x0000000000007918 */ /* 0x002fe20000000000 */
.L_x_4:
[----:B------:R-:W-:Y:S05]  /*01e0*/  BSYNC.RECONVERGENT B0 ;  /* 0x0000000000007941 */ /* 0x000fea0003800200 */
.L_x_3:
[----:B------:R-:W-:Y:S05]  /*01f0*/  BRA `(.L_x_2) ;  /* 0x0000000400507947 */ /* 0x000fea0003800000 */
.L_x_1:
[----:B------:R-:W-:Y:S01]  /*0200*/  ELECT P0, URZ, PT ;  /* 0x0000000000ff782f */ /* 0x000fe20003800000 */
[----:B------:R-:W-:-:S12]  /*0210*/  BSSY.RECONVERGENT B0, `(.L_x_5) ;  /* 0x0000023000007945 */ /* 0x000fd80003800200 */
[----:B------:R-:W-:Y:S05]  /*0220*/  @!P0 BRA `(.L_x_6) ;  /* 0x0000000000848947 */ /* 0x000fea0003800000 */
[----:B------:R-:W1:Y:S01]  /*0230*/  S2UR UR5, SR_CgaCtaId ;  /* 0x00000000000579c3 */ /* 0x000e620000008800 */
[----:B------:R-:W-:Y:S01]  /*0240*/  UMOV UR7, 0x400 ;  /* 0x0000040000077882 */ /* 0x000fe20000000000 */
[----:B------:R-:W-:Y:S01]  /*0250*/  UMOV UR6, 0x1 ;  /* 0x0000000100067882 */ /* 0x000fe20000000000 */
[----:B------:R-:W-:Y:S02]  /*0260*/  UMOV UR4, 0x20 ;  /* 0x0000002000047882 */ /* 0x000fe40000000000 */
[----:B------:R-:W-:-:S04]  /*0270*/  UIADD3 UR8, UPT, UPT, -UR4, 0x100000, URZ ;  /* 0x0010000004087890 */ /* 0x000fc8000fffe1ff */
[----:B------:R-:W-:Y:S02]  /*0280*/  USHF.L.U32 UR9, UR8, 0xb, URZ ;  /* 0x0000000b08097899 */ /* 0x000fe400080006ff */
[----:B------:R-:W-:Y:S01]  /*0290*/  USHF.L.U32 UR8, UR8, 0x1, URZ ;  /* 0x0000000108087899 */ /* 0x000fe200080006ff */
[----:B------:R-:W-:Y:S02]  /*02a0*/  UMOV UR4, 0x80 ;  /* 0x0000008000047882 */ /* 0x000fe40000000000 */
[----:B------:R-:W-:-:S04]  /*02b0*/  UIADD3 UR10, UPT, UPT, -UR4, 0x100000, URZ ;  /* 0x00100000040a7890 */ /* 0x000fc8000fffe1ff */
[----:B------:R-:W-:Y:S02]  /*02c0*/  USHF.L.U32 UR11, UR10, 0xb, URZ ;  /* 0x0000000b0a0b7899 */ /* 0x000fe400080006ff */
[----:B------:R-:W-:Y:S02]  /*02d0*/  USHF.L.U32 UR10, UR10, 0x1, URZ ;  /* 0x000000010a0a7899 */ /* 0x000fe400080006ff */
[----:B-1----:R-:W-:Y:S02]  /*02e0*/  ULEA UR5, UR5, UR7, 0x18 ;  /* 0x0000000705057291 */ /* 0x002fe4000f8ec0ff */
[----:B------:R-:W-:-:S04]  /*02f0*/  UIADD3 UR6, UPT, UPT, -UR6, 0x100000, URZ ;  /* 0x0010000006067890 */ /* 0x000fc8000fffe1ff */
[----:B------:R-:W-:Y:S02]  /*0300*/  USHF.L.U32 UR7, UR6, 0xb, URZ ;  /* 0x0000000b06077899 */ /* 0x000fe400080006ff */
[----:B------:R-:W-:Y:S01]  /*0310*/  USHF.L.U32 UR6, UR6, 0x1, URZ ;  /* 0x0000000106067899 */ /* 0x000fe200080006ff */
[----:B------:R-:W1:Y:S11]  /*0320*/  FENCE.VIEW.ASYNC.S ;  /* 0x00000000000073c6 */ /* 0x000e760000000000 */
[----:B-1----:R1:W2:Y:S01]  /*0330*/  SYNCS.EXCH.64 URZ, [UR5+0x31800], UR6 ;  /* 0x0318000605ff75b2 */ /* 0x0022a20008000100 */
[----:B------:R1:W3:Y:S01]  /*0340*/  SYNCS.EXCH.64 URZ, [UR5+0x31820], UR6 ;  /* 0x0318200605ff75b2 */ /* 0x0002e20008000100 */
[----:B------:R1:W4:Y:S01]  /*0350*/  SYNCS.EXCH.64 URZ, [UR5+0x31840], UR8 ;  /* 0x0318400805ff75b2 */ /* 0x0003220008000100 */
[----:B------:R1:W1:Y:S01]  /*0360*/  SYNCS.EXCH.64 URZ, [UR5+0x31808], UR6 ;  /* 0x0318080605ff75b2 */ /* 0x0002620008000100 */
        /* <DEDUP_REMOVED lines=12> */
[----:B------:R-:W-:Y:S01]  /*0430*/  NOP ;  /* 0x0000000000007918 */ /* 0x000fe20000000000 */
.L_x_6:
[----:B-1----:R-:W-:Y:S05]  /*0440*/  BSYNC.RECONVERGENT B0 ;  /* 0x0000000000007941 */ /* 0x002fea0003800200 */
.L_x_5:
[----:B------:R-:W-:Y:S05]  /*0450*/  BRA `(.L_x_2) ;  /* 0x0000000000b87947 */ /* 0x000fea0003800000 */
.L_x_0:
[----:B------:R-:W1:Y:S01]  /*0460*/  S2UR UR6, SR_CgaCtaId ;  /* 0x00000000000679c3 */ /* 0x000e620000008800 */
[----:B------:R-:W-:Y:S01]  /*0470*/  NOP ;  /* 0x0000000000007918 */ /* 0x000fe20000000000 */
[----:B------:R-:W-:Y:S01]  /*0480*/  UMOV UR4, 0x40 ;  /* 0x0000004000047882 */ /* 0x000fe20000000000 */
[----:B------:R-:W-:Y:S01]  /*0490*/  UMOV UR5, 0x400 ;  /* 0x0000040000057882 */ /* 0x000fe20000000000 */
[----:B-1----:R-:W-:Y:S02]  /*04a0*/  ULEA UR4, UR6, UR4, 0x18 ;  /* 0x0000000406047291 */ /* 0x002fe4000f8ec0ff */
[----:B------:R-:W-:-:S07]  /*04b0*/  ULEA UR5, UR6, UR5, 0x18 ;  /* 0x0000000506057291 */ /* 0x000fce000f8ec0ff */
[----:B------:R-:W1:Y:S02]  /*04c0*/  LDS.U8 R0, [UR4] ;  /* 0x00000004ff007984 */ /* 0x000e640008000000 */
[----:B-1----:R-:W-:-:S13]  /*04d0*/  ISETP.NE.AND P0, PT, R0, RZ, PT ;  /* 0x000000ff0000720c */ /* 0x002fda0003f05270 */
[----:B------:R-:W-:Y:S05]  /*04e0*/  @P0 BRA `(.L_x_7) ;  /* 0x00000000007c0947 */ /* 0x000fea0003800000 */
[----:B------:R-:W-:-:S13]  /*04f0*/  ELECT P0, URZ, PT ;  /* 0x0000000000ff782f */ /* 0x000fda0003800000 */
[----:B------:R-:W-:Y:S05]  /*0500*/  @!P0 BRA `(.L_x_8) ;  /* 0x0000000000848947 */ /* 0x000fea0003800000 */
[----:B------:R-:W-:Y:S01]  /*0510*/  UMOV UR4, 0x10 ;  /* 0x0000001000047882 */ /* 0x000fe20000000000 */
[----:B------:R-:W-:-:S04]  /*0520*/  IMAD.MOV.U32 R2, RZ, RZ, 0xffff ;  /* 0x0000ffffff027424 */ /* 0x000fc800078e00ff */
[----:B------:R-:W-:Y:S04]  /*0530*/  DEPBAR.LE SB1, 0x36 ;  /* 0x00009d800000791a */ /* 0x000fe80000000000 */
[----:B------:R-:W1:Y:S02]  /*0540*/  UTCATOMSWS.FIND_AND_SET.ALIGN UP0, UR4, UR4 ;  /* 0x00000004000475e3 */ /* 0x000e640008000800 */
[----:B-1----:R-:W-:Y:S01]  /*0550*/  PLOP3.LUT P0, PT, PT, PT, UP0, 0x80, 0x8 ;  /* 0x000000000008781c */ /* 0x002fe20003f0f008 */
[----:B------:R-:W-:-:S03]  /*0560*/  IMAD.U32 R7, RZ, RZ, UR4 ;  /* 0x00000004ff077e24 */ /* 0x000fc6000f8e00ff */
[----:B------:R-:W-:-:S04]  /*0570*/  SEL R0, RZ, 0xffffffff, !P0 ;  /* 0xffffffffff007807 */ /* 0x000fc80004000000 */
[----:B------:R-:W-:Y:S01]  /*0580*/  ISETP.NE.AND P0, PT, R0, RZ, PT ;  /* 0x000000ff0000720c */ /* 0x000fe20003f05270 */
[----:B------:R-:W-:-:S12]  /*0590*/  IMAD.MOV.U32 R0, RZ, RZ, 0x1 ;  /* 0x00000001ff007424 */ /* 0x000fd800078e00ff */
[----:B------:R-:W-:Y:S05]  /*05a0*/  @P0 BRA `(.L_x_9) ;  /* 0x0000000000240947 */ /* 0x000fea0003800000 */
.L_x_10:
[----:B------:R-:W-:Y:S05]  /*05b0*/  NANOSLEEP 0x64 ;  /* 0x000000640000795d */ /* 0x000fea0003800000 */
[----:B------:R-:W-:-:S05]  /*05c0*/  UMOV UR4, 0x10 ;  /* 0x0000001000047882 */ /* 0x000fca0000000000 */
[----:B------:R-:W-:Y:S04]  /*05d0*/  DEPBAR.LE SB1, 0x36 ;  /* 0x00009d800000791a */ /* 0x000fe80000000000 */
[----:B------:R-:W1:Y:S02]  /*05e0*/  UTCATOMSWS.FIND_AND_SET.ALIGN UP0, UR4, UR4 ;  /* 0x00000004000475e3 */ /* 0x000e640008000800 */
[----:B-1----:R-:W-:Y:S01]  /*05f0*/  PLOP3.LUT P0, PT, PT, PT, UP0, 0x80, 0x8 ;  /* 0x000000000008781c */ /* 0x002fe20003f0f008 */
[----:B------:R-:W-:-:S03]  /*0600*/  IMAD.U32 R7, RZ, RZ, UR4 ;  /* 0x00000004ff077e24 */ /* 0x000fc6000f8e00ff */
[----:B------:R-:W-:-:S04]  /*0610*/  SEL R4, RZ, 0xffffffff, !P0 ;  /* 0xffffffffff047807 */ /* 0x000fc80004000000 */
[----:B------:R-:W-:-:S13]  /*0620*/  ISETP.NE.AND P0, PT, R4, RZ, PT ;  /* 0x000000ff0400720c */ /* 0x000fda0003f05270 */
[----:B------:R-:W-:Y:S05]  /*0630*/  @!P0 BRA `(.L_x_10) ;  /* 0xfffffffc00dc8947 */ /* 0x000fea000383ffff */
.L_x_9:
[C---:B------:R-:W-:Y:S01]  /*0640*/  VIADD R5, R7.reuse, 0x10 ;  /* 0x0000001007057836 */ /* 0x040fe20000000000 */
[----:B------:R-:W-:Y:S01]  /*0650*/  UMOV UR4, 0x50 ;  /* 0x0000005000047882 */ /* 0x000fe20000000000 */
[----:B------:R-:W-:Y:S01]  /*0660*/  SHF.L.U32 R2, R2, R7, RZ ;  /* 0x0000000702027219 */ /* 0x000fe200000006ff */
[----:B------:R-:W-:Y:S01]  /*0670*/  ULEA UR4, UR6, UR4, 0x18 ;  /* 0x0000000406047291 */ /* 0x000fe2000f8ec0ff */
[----:B------:R-:W-:Y:S01]  /*0680*/  IMAD.SHL.U32 R7, R7, 0x20, RZ ;  /* 0x0000002007077824 */ /* 0x000fe200078e00ff */
[----:B------:R-:W-:-:S04]  /*0690*/  SHF.L.U32 R5, R0, R5, RZ ;  /* 0x0000000500057219 */ /* 0x000fc800000006ff */
[----:B------:R-:W-:-:S05]  /*06a0*/  LOP3.LUT R2, R5, R2, RZ, 0xfc, !PT ;  /* 0x0000000205027212 */ /* 0x000fca00078efcff */
[----:B------:R1:W-:Y:S04]  /*06b0*/  ATOMS.OR RZ, [UR4], R2 ;  /* 0x00000002ffff798c */ /* 0x0003e8000b000004 */
[----:B------:R1:W-:Y:S01]  /*06c0*/  STS [UR5+0x31880], R7 ;  /* 0x03188007ff007988 */ /* 0x0003e20008000805 */
[----:B------:R-:W-:Y:S05]  /*06d0*/  BRA `(.L_x_8) ;  /* 0x0000000000107947 */ /* 0x000fea0003800000 */
.L_x_7:
[----:B------:R-:W-:Y:S02]  /*06e0*/  MOV R0, 0xffffffff ;  /* 0xffffffff00007802 */ /* 0x000fe40000000f00 */
[----:B------:R-:W-:-:S03]  /*06f0*/  MOV R4, 0x720 ;  /* 0x0000072000047802 */ /* 0x000fc60000000f00 */
[----:B------:R1:W-:Y:S04]  /*0700*/  STS [UR5+0x31880], R0 ;  /* 0x03188000ff007988 */ /* 0x0003e80008000805 */
[----:B-1----:R-:W-:Y:S05]  /*0710*/  CALL.REL.NOINC `($__internal_1_$__cuda_sm10x_tcgen05_guardrail_trap_phase_invalid_during_alloc) ;  /* 0x0000003c00807944 */ /* 0x002fea0003c00000 */
.L_x_8:
[----:B------:R-:W-:Y:S05]  /*0720*/  WARPSYNC.ALL ;  /* 0x0000000000007948 */ /* 0x000fea0003800000 */
[----:B------:R-:W-:Y:S01]  /*0730*/  NOP ;  /* 0x0000000000007918 */ /* 0x000fe20000000000 */
.L_x_2:
[----:B------:R-:W5:Y:S01]  /*0740*/  LDC R0, c[0x0][0x388] ;  /* 0x0000e200ff007b82 */ /* 0x000f620000000800 */
[----:B------:R-:W1:Y:S07]  /*0750*/  S2R R21, SR_LANEID ;  /* 0x0000000000157919 */ /* 0x000e6e0000000000 */
[----:B--234-:R-:W-:Y:S01]  /*0760*/  BAR.SYNC.DEFER_BLOCKING 0x0 ;  /* 0x0000000000007b1d */ /* 0x01cfe20000010000 */
[----:B------:R-:W-:Y:S02]  /*0770*/  ISETP.NE.AND P0, PT, R3, RZ, PT ;  /* 0x000000ff0300720c */ /* 0x000fe40003f05270 */
[----:B-----5:R-:W-:-:S04]  /*0780*/  IADD3 R0, PT, PT, R0, 0x7f, RZ ;  /* 0x0000007f00007810 */ /* 0x020fc80007ffe0ff */
[----:B------:R-:W-:-:S05]  /*0790*/  SHF.R.U32.HI R20, RZ, 0x7, R0 ;  /* 0x00000007ff147819 */ /* 0x000fca0000011600 */
[----:B------:R-:W-:Y:S02]  /*07a0*/  IMAD R5, R20, 0x13, RZ ;  /* 0x0000001314057824 */ /* 0x000fe400078e02ff */
[----:B-1----:R-:W-:Y:S05]  /*07b0*/  @!P0 BRA `(.L_x_11) ;  /* 0x00000010002c8947 */ /* 0x002fea0003800000 */
[----:B------:R-:W-:Y:S01]  /*07c0*/  ISETP.NE.AND P0, PT, R3, 0x1, PT ;  /* 0x000000010300780c */ /* 0x000fe20003f05270 */
[----:B------:R-:W1:-:S12]  /*07d0*/  S2UR UR5, SR_CgaCtaId ;  /* 0x00000000000579c3 */ /* 0x000e580000008800 */
[----:B------:R-:W-:Y:S05]  /*07e0*/  @!P0 BRA `(.L_x_12) ;  /* 0x0000000400948947 */ /* 0x000fea0003800000 */
[----:B------:R-:W-:-:S13]  /*07f0*/  ISETP.NE.AND P0, PT, R3, 0x2, PT ;  /* 0x000000020300780c */ /* 0x000fda0003f05270 */
[----:B------:R-:W-:Y:S05]  /*0800*/  @P0 BRA `(.L_x_13) ;  /* 0x0000001800b40947 */ /* 0x000fea0003800000 */
[----:B------:R-:W2:Y:S02]  /*0810*/  S2UR UR4, SR_CTAID.X ;  /* 0x00000000000479c3 */ /* 0x000ea40000002500 */
[----:B--2---:R-:W-:-:S13]  /*0820*/  ISETP.LE.U32.AND P0, PT, R5, UR4, PT ;  /* 0x0000000405007c0c */ /* 0x004fda000bf03070 */
[----:B-1----:R-:W-:Y:S05]  /*0830*/  @P0 EXIT ;  /* 0x000000000000094d */ /* 0x002fea0003800000 */
[--C-:B------:R-:W-:Y:S01]  /*0840*/  SHF.R.U32.HI R20, RZ, 0x3, R21.reuse ;  /* 0x00000003ff147819 */ /* 0x100fe20000011615 */
[----:B------:R-:W-:Y:S01]  /*0850*/  ULOP3.LUT UR4, URZ, UR4, URZ, 0x33, !UPT ;  /* 0x00000004ff047292 */ /* 0x000fe2000f8e33ff */
[----:B------:R-:W-:Y:S02]  /*0860*/  HFMA2 R15, -RZ, RZ, 0, 0 ;  /* 0x00000000ff0f7431 */ /* 0x000fe400000001ff */
[----:B------:R-:W-:Y:S01]  /*0870*/  IMAD.MOV.U32 R16, RZ, RZ, RZ ;  /* 0x000000ffff107224 */ /* 0x000fe200078e00ff */
[C---:B------:R-:W-:Y:S01]  /*0880*/  LOP3.LUT R6, R20.reuse, 0x1, RZ, 0x3c, !PT ;  /* 0x0000000114067812 */ /* 0x040fe200078e3cff */
[C---:B------:R-:W-:Y:S01]  /*0890*/  IMAD.SHL.U32 R0, R20.reuse, 0x20, RZ ;  /* 0x0000002014007824 */ /* 0x040fe200078e00ff */
[C---:B------:R-:W-:Y:S01]  /*08a0*/  LOP3.LUT R18, R20.reuse, 0x2, RZ, 0x3c, !PT ;  /* 0x0000000214127812 */ /* 0x040fe200078e3cff */
[----:B------:R-:W-:Y:S01]  /*08b0*/  VIADD R25, R5, UR4 ;  /* 0x0000000405197c36 */ /* 0x000fe20008000000 */
[----:B------:R-:W-:Y:S01]  /*08c0*/  LOP3.LUT R4, R20, 0x3, RZ, 0x3c, !PT ;  /* 0x0000000314047812 */ /* 0x000fe200078e3cff */
[----:B------:R-:W-:Y:S01]  /*08d0*/  IMAD R20, R21, 0x4, R20 ;  /* 0x0000000415147824 */ /* 0x000fe200078e0214 */
[C---:B------:R-:W-:Y:S01]  /*08e0*/  LOP3.LUT R2, R0.reuse, 0x20, RZ, 0x3c, !PT ;  /* 0x0000002000027812 */ /* 0x040fe200078e3cff */
[----:B------:R-:W-:Y:S01]  /*08f0*/  IMAD.HI.U32 R25, R25, -0x1ada67d5, RZ ;  /* 0xe525982b19197827 */ /* 0x000fe200078e00ff */
[C---:B------:R-:W-:Y:S01]  /*0900*/  LOP3.LUT R22, R0.reuse, 0x40, RZ, 0x3c, !PT ;  /* 0x0000004000167812 */ /* 0x040fe200078e3cff */
[----:B------:R-:W-:Y:S01]  /*0910*/  UMOV UR5, URZ ;  /* 0x000000ff00057c82 */ /* 0x000fe20008000000 */
[CC--:B------:R-:W-:Y:S01]  /*0920*/  IADD3 R24, PT, PT, R0.reuse, R21.reuse, RZ ;  /* 0x0000001500187210 */ /* 0x0c0fe20007ffe0ff */
[C---:B------:R-:W-:Y:S01]  /*0930*/  IMAD R19, R21.reuse, 0x4, R6 ;  /* 0x0000000415137824 */ /* 0x040fe200078e0206 */
[----:B------:R-:W-:Y:S01]  /*0940*/  LOP3.LUT R0, R0, 0x60, RZ, 0x3c, !PT ;  /* 0x0000006000007812 */ /* 0x000fe200078e3cff */
[C---:B------:R-:W-:Y:S01]  /*0950*/  IMAD R18, R21.reuse, 0x4, R18 ;  /* 0x0000000415127824 */ /* 0x040fe200078e0212 */
[----:B------:R-:W-:Y:S01]  /*0960*/  LEA R17, R21, R4, 0x2 ;  /* 0x0000000415117211 */ /* 0x000fe200078e10ff */
[----:B------:R-:W-:Y:S01]  /*0970*/  IMAD.IADD R23, R2, 0x1, R21 ;  /* 0x0000000102177824 */ /* 0x000fe200078e0215 */
[----:B------:R-:W-:Y:S01]  /*0980*/  SHF.R.U32.HI R25, RZ, 0x7, R25 ;  /* 0x00000007ff197819 */ /* 0x000fe20000011619 */
[----:B------:R-:W-:Y:S01]  /*0990*/  IMAD.IADD R22, R22, 0x1, R21 ;  /* 0x0000000116167824 */ /* 0x000fe200078e0215 */
[----:B------:R-:W-:-:S07]  /*09a0*/  IADD3 R21, PT, PT, R0, R21, RZ ;  /* 0x0000001500157210 */ /* 0x000fce0007ffe0ff */
.L_x_17:
[----:B-1----:R-:W1:Y:S01]  /*09b0*/  S2R R0, SR_CgaCtaId ;  /* 0x0000000000007919 */ /* 0x002e620000008800 */
[----:B------:R-:W-:Y:S01]  /*09c0*/  MOV R3, 0x400 ;  /* 0x0000040000037802 */ /* 0x000fe20000000f00 */
[----:B------:R-:W-:-:S03]  /*09d0*/  UMOV UR4, URZ ;  /* 0x000000ff00047c82 */ /* 0x000fc60008000000 */
[----:B-1----:R-:W-:-:S07]  /*09e0*/  LEA R0, R0, R3, 0x18 ;  /* 0x0000000300007211 */ /* 0x002fce00078ec0ff */
.L_x_16:
[----:B-1----:R-:W-:Y:S01]  /*09f0*/  LEA R2, R15, R0, 0x3 ;  /* 0x000000000f027211 */ /* 0x002fe200078e18ff */
[----:B------:R-:W-:Y:S01]  /*0a00*/  ULOP3.LUT UP0, URZ, UR4, 0x3, URZ, 0xc0, !UPT ;  /* 0x0000000304ff7892 */ /* 0x000fe2000f80c0ff */
[----:B------:R-:W-:-:S04]  /*0a10*/  SHF.L.U32 R5, R16, 0x1f, RZ ;  /* 0x0000001f10057819 */ /* 0x000fc800000006ff */
[----:B------:R-:W1:Y:S02]  /*0a20*/  SYNCS.PHASECHK.TRANS64.TRYWAIT P0, [R2+URZ+0x31800], R5 ;  /* 0x03180005020075a7 */ /* 0x000e6400080011ff */
[----:B-1----:R-:W-:Y:S05]  /*0a30*/  @!P0 BRA `(.L_x_14) ;  /* 0x0000003400b48947 */ /* 0x002fea0003800000 */
.L_x_60:
[----:B------:R-:W-:Y:S05]  /*0a40*/  BRA.U UP0, `(.L_x_15) ;  /* 0x0000000100bc7547 */ /* 0x000fea000b800000 */
[C-C-:B------:R-:W-:Y:S02]  /*0a50*/  IMAD R26, R15.reuse, 0x200, R0.reuse ;  /* 0x000002000f1a7824 */ /* 0x140fe400078e0200 */
[----:B------:R-:W-:Y:S02]  /*0a60*/  IMAD R3, R15, 0x400, R0 ;  /* 0x000004000f037824 */ /* 0x000fe400078e0200 */
[--C-:B------:R-:W-:Y:S01]  /*0a70*/  IMAD R9, R24, 0x4, R26.reuse ;  /* 0x0000000418097824 */ /* 0x100fe200078e021a */
[-C--:B------:R-:W-:Y:S01]  /*0a80*/  LEA R8, R23, R26.reuse, 0x2 ;  /* 0x0000001a17087211 */ /* 0x080fe200078e10ff */
[--C-:B------:R-:W-:Y:S01]  /*0a90*/  IMAD R29, R22, 0x4, R26.reuse ;  /* 0x00000004161d7824 */ /* 0x100fe200078e021a */
[-C--:B------:R-:W-:Y:S01]  /*0aa0*/  LEA R27, R21, R26.reuse, 0x2 ;  /* 0x0000001a151b7211 */ /* 0x080fe200078e10ff */
[--C-:B-1----:R-:W-:Y:S01]  /*0ab0*/  IMAD R5, R19, 0x4, R26.reuse ;  /* 0x0000000413057824 */ /* 0x102fe200078e021a */
[-C--:B------:R-:W-:Y:S01]  /*0ac0*/  LEA R6, R20, R26.reuse, 0x2 ;  /* 0x0000001a14067211 */ /* 0x080fe200078e10ff */
[----:B------:R-:W1:Y:S01]  /*0ad0*/  LDS R9, [R9+0x30000] ;  /* 0x0300000009097984 */ /* 0x000e620000000800 */
[----:B------:R-:W-:Y:S01]  /*0ae0*/  LEA R4, R18, R26, 0x2 ;  /* 0x0000001a12047211 */ /* 0x000fe200078e10ff */
[----:B------:R-:W-:Y:S01]  /*0af0*/  IMAD R26, R17, 0x4, R26 ;  /* 0x00000004111a7824 */ /* 0x000fe200078e021a */
[-C--:B------:R-:W-:Y:S01]  /*0b00*/  LEA R14, R24, R3.reuse, 0x2 ;  /* 0x00000003180e7211 */ /* 0x080fe200078e10ff */
[----:B------:R-:W2:Y:S01]  /*0b10*/  LDS R8, [R8+0x30000] ;  /* 0x0300000008087984 */ /* 0x000ea20000000800 */
[--C-:B------:R-:W-:Y:S01]  /*0b20*/  IMAD R11, R23, 0x4, R3.reuse ;  /* 0x00000004170b7824 */ /* 0x100fe200078e0203 */
[----:B------:R-:W-:Y:S01]  /*0b30*/  LEA R10, R22, R3, 0x2 ;  /* 0x00000003160a7211 */ /* 0x000fe200078e10ff */
[----:B------:R-:W-:Y:S01]  /*0b40*/  IMAD R7, R21, 0x4, R3 ;  /* 0x0000000415077824 */ /* 0x000fe200078e0203 */
[----:B------:R-:W3:Y:S04]  /*0b50*/  LDS R29, [R29+0x30000] ;  /* 0x030000001d1d7984 */ /* 0x000ee80000000800 */
[----:B------:R-:W4:Y:S01]  /*0b60*/  LDS R27, [R27+0x30000] ;  /* 0x030000001b1b7984 */ /* 0x000f220000000800 */
[----:B------:R-:W-:-:S03]  /*0b70*/  NOP ;  /* 0x0000000000007918 */ /* 0x000fc60000000000 */
[----:B-1----:R1:W-:Y:S04]  /*0b80*/  STS [R6+0x30000], R9 ;  /* 0x0300000906007388 */ /* 0x0023e80000000800 */
[----:B--2---:R2:W-:Y:S04]  /*0b90*/  STS [R5+0x30000], R8 ;  /* 0x0300000805007388 */ /* 0x0045e80000000800 */
[----:B---3--:R3:W-:Y:S04]  /*0ba0*/  STS [R4+0x30000], R29 ;  /* 0x0300001d04007388 */ /* 0x0087e80000000800 */
[----:B----4-:R-:W-:Y:S04]  /*0bb0*/  STS [R26+0x30000], R27 ;  /* 0x0300001b1a007388 */ /* 0x010fe80000000800 */
[----:B------:R-:W4:Y:S04]  /*0bc0*/  LDS R13, [R14+0x30800] ;  /* 0x030800000e0d7984 */ /* 0x000f280000000800 */
[----:B------:R-:W5:Y:S04]  /*0bd0*/  LDS R12, [R11+0x30800] ;  /* 0x030800000b0c7984 */ /* 0x000f680000000800 */
[----:B------:R-:W5:Y:S01]  /*0be0*/  LDS R9, [R10+0x30800] ;  /* 0x030800000a097984 */ /* 0x000f620000000800 */
[----:B-1----:R-:W-:-:S03]  /*0bf0*/  LEA R6, R20, R3, 0x2 ;  /* 0x0000000314067211 */ /* 0x002fc600078e10ff */
[----:B------:R-:W1:Y:S01]  /*0c00*/  LDS R8, [R7+0x30800] ;  /* 0x0308000007087984 */ /* 0x000e620000000800 */
[----:B--2---:R-:W-:Y:S01]  /*0c10*/  IMAD R5, R19, 0x4, R3 ;  /* 0x0000000413057824 */ /* 0x004fe200078e0203 */
[----:B------:R-:W-:Y:S01]  /*0c20*/  NOP ;  /* 0x0000000000007918 */ /* 0x000fe20000000000 */
[-C--:B---3--:R-:W-:Y:S02]  /*0c30*/  LEA R4, R18, R3.reuse, 0x2 ;  /* 0x0000000312047211 */ /* 0x088fe400078e10ff */
[----:B------:R-:W-:Y:S01]  /*0c40*/  LEA R3, R17, R3, 0x2 ;  /* 0x0000000311037211 */ /* 0x000fe200078e10ff */
[----:B----4-:R-:W-:Y:S04]  /*0c50*/  STS [R6+0x30800], R13 ;  /* 0x0308000d06007388 */ /* 0x010fe80000000800 */
[----:B-----5:R-:W-:Y:S04]  /*0c60*/  STS [R5+0x30800], R12 ;  /* 0x0308000c05007388 */ /* 0x020fe80000000800 */
[----:B------:R-:W-:Y:S04]  /*0c70*/  STS [R4+0x30800], R9 ;  /* 0x0308000904007388 */ /* 0x000fe80000000800 */
[----:B-1----:R-:W-:Y:S04]  /*0c80*/  STS [R3+0x30800], R8 ;  /* 0x0308000803007388 */ /* 0x002fe80000000800 */
[----:B------:R-:W1:Y:S04]  /*0c90*/  LDS R27, [R14+0x30a00] ;  /* 0x030a00000e1b7984 */ /* 0x000e680000000800 */
[----:B------:R-:W2:Y:S04]  /*0ca0*/  LDS R26, [R11+0x30a00] ;  /* 0x030a00000b1a7984 */ /* 0x000ea80000000800 */
[----:B------:R-:W3:Y:S04]  /*0cb0*/  LDS R29, [R10+0x30a00] ;  /* 0x030a00000a1d7984 */ /* 0x000ee80000000800 */
[----:B------:R-:W4:Y:S01]  /*0cc0*/  LDS R28, [R7+0x30a00] ;  /* 0x030a0000071c7984 */ /* 0x000f220000000800 */
[----:B------:R-:W-:-:S03]  /*0cd0*/  NOP ;  /* 0x0000000000007918 */ /* 0x000fc60000000000 */
[----:B-1----:R1:W-:Y:S04]  /*0ce0*/  STS [R6+0x30a00], R27 ;  /* 0x030a001b06007388 */ /* 0x0023e80000000800 */
[----:B--2---:R1:W-:Y:S04]  /*0cf0*/  STS [R5+0x30a00], R26 ;  /* 0x030a001a05007388 */ /* 0x0043e80000000800 */
[----:B---3--:R1:W-:Y:S04]  /*0d00*/  STS [R4+0x30a00], R29 ;  /* 0x030a001d04007388 */ /* 0x0083e80000000800 */
[----:B----4-:R1:W-:Y:S01]  /*0d10*/  STS [R3+0x30a00], R28 ;  /* 0x030a001c03007388 */ /* 0x0103e20000000800 */
[----:B------:R2:W-:Y:S06]  /*0d20*/  MEMBAR.ALL.CTA ;  /* 0x0000000000007992 */ /* 0x0005ec0000008000 */
[----:B--2---:R-:W2:Y:S02]  /*0d30*/  FENCE.VIEW.ASYNC.S ;  /* 0x00000000000073c6 */ /* 0x004ea40000000000 */
.L_x_15:
[----:B-1----:R-:W-:Y:S01]  /*0d40*/  VIADD R2, R2, 0x31840 ;  /* 0x0003184002027836 */ /* 0x002fe20000000000 */
[C---:B------:R-:W-:Y:S01]  /*0d50*/  ISETP.NE.AND P0, PT, R15.reuse, 0x3, PT ;  /* 0x000000030f00780c */ /* 0x040fe20003f05270 */
[----:B------:R-:W-:Y:S01]  /*0d60*/  VIADD R15, R15, 0x1 ;  /* 0x000000010f0f7836 */ /* 0x000fe20000000000 */
[----:B------:R-:W-:Y:S02]  /*0d70*/  UIADD3 UR4, UPT, UPT, UR4, 0x1, URZ ;  /* 0x0000000104047890 */ /* 0x000fe4000fffe0ff */
[----:B------:R-:W-:Y:S02]  /*0d80*/  PRMT R2, RZ, 0x654, R2 ;  /* 0x00000654ff027816 */ /* 0x000fe40000000002 */
[----:B------:R-:W-:Y:S01]  /*0d90*/  SEL R15, R15, RZ, P0 ;  /* 0x000000ff0f0f7207 */ /* 0x000fe20000000000 */
[----:B------:R-:W-:Y:S01]  /*0da0*/  UISETP.NE.AND UP0, UPT, UR4, 0x38, UPT ;  /* 0x000000380400788c */ /* 0x000fe2000bf05270 */
[----:B--2---:R1:W-:Y:S02]  /*0db0*/  SYNCS.ARRIVE.TRANS64.RED.A1T0 RZ, [R2+URZ], RZ ;  /* 0x000000ff02ff79a7 */ /* 0x0043e400081004ff */
[----:B------:R-:W-:-:S04]  /*0dc0*/  ISETP.NE.AND P0, PT, R15, RZ, PT ;  /* 0x000000ff0f00720c */ /* 0x000fc80003f05270 */
[----:B------:R-:W-:-:S04]  /*0dd0*/  SEL R3, RZ, 0x1, P0 ;  /* 0x00000001ff037807 */ /* 0x000fc80000000000 */
[----:B------:R-:W-:Y:S01]  /*0de0*/  LOP3.LUT R16, R16, R3, RZ, 0x3c, !PT ;  /* 0x0000000310107212 */ /* 0x000fe200078e3cff */
[----:B------:R-:W-:Y:S06]  /*0df0*/  BRA.U UP0, `(.L_x_16) ;  /* 0xfffffff900fc7547 */ /* 0x000fec000b83ffff */
[----:B------:R-:W-:-:S13]  /*0e00*/  ISETP.NE.AND P0, PT, R25, UR5, PT ;  /* 0x0000000519007c0c */ /* 0x000fda000bf05270 */
[----:B------:R-:W-:Y:S05]  /*0e10*/  @!P0 EXIT ;  /* 0x000000000000894d */ /* 0x000fea0003800000 */
[----:B------:R-:W-:Y:S01]  /*0e20*/  UIADD3 UR5, UPT, UPT, UR5, 0x1, URZ ;  /* 0x0000000105057890 */ /* 0x000fe2000fffe0ff */
[----:B------:R-:W-:Y:S05]  /*0e30*/  BRA `(.L_x_17) ;  /* 0xfffffff800dc7947 */ /* 0x000fea000383ffff */
.L_x_12:
[----:B-1----:R-:W-:-:S09]  /*0e40*/  UISETP.NE.AND UP0, UPT, UR5, URZ, UPT ;  /* 0x000000ff0500728c */ /* 0x002fd2000bf05270 */
[----:B------:R-:W-:Y:S05]  /*0e50*/  BRA.U UP0, `(.L_x_13) ;  /* 0x0000001500207547 */ /* 0x000fea000b800000 */
[----:B------:R-:W1:Y:S01]  /*0e60*/  S2UR UR4, SR_CTAID.X ;  /* 0x00000000000479c3 */ /* 0x000e620000002500 */
[----:B------:R-:W-:Y:S02]  /*0e70*/  UMOV UR8, 0x400 ;  /* 0x0000040000087882 */ /* 0x000fe40000000000 */
[----:B------:R-:W-:-:S04]  /*0e80*/  ULEA UR8, UR5, UR8, 0x18 ;  /* 0x0000000805087291 */ /* 0x000fc8000f8ec0ff */
[----:B------:R-:W-:Y:S02]  /*0e90*/  UIADD3 UR5, UPT, UPT, UR8, 0x14000, URZ ;  /* 0x0001400008057890 */ /* 0x000fe4000fffe0ff */
[----:B------:R-:W-:Y:S02]  /*0ea0*/  UIADD3 UR6, UPT, UPT, UR8, 0x4000, URZ ;  /* 0x0000400008067890 */ /* 0x000fe4000fffe0ff */
[----:B------:R-:W-:Y:S02]  /*0eb0*/  USHF.R.U32.HI UR5, URZ, 0x4, UR5 ;  /* 0x00000004ff057899 */ /* 0x000fe40008011605 */
[----:B------:R-:W-:Y:S02]  /*0ec0*/  USHF.R.U32.HI UR6, URZ, 0x4, UR6 ;  /* 0x00000004ff067899 */ /* 0x000fe40008011606 */
[----:B------:R-:W-:Y:S01]  /*0ed0*/  ULOP3.LUT UR5, UR5, 0x3fc0, URZ, 0xc0, !UPT ;  /* 0x00003fc005057892 */ /* 0x000fe2000f8ec0ff */
[----:B-1----:R-:W-:-:S13]  /*0ee0*/  ISETP.LE.U32.AND P0, PT, R5, UR4, PT ;  /* 0x0000000405007c0c */ /* 0x002fda000bf03070 */
[----:B------:R-:W-:Y:S05]  /*0ef0*/  @P0 EXIT ;  /* 0x000000000000094d */ /* 0x000fea0003800000 */
[----:B------:R-:W-:Y:S01]  /*0f00*/  ULOP3.LUT UR4, URZ, UR4, URZ, 0x33, !UPT ;  /* 0x00000004ff047292 */ /* 0x000fe2000f8e33ff */
[----:B------:R-:W-:Y:S01]  /*0f10*/  IMAD.U32 R0, RZ, RZ, UR5 ;  /* 0x00000005ff007e24 */ /* 0x000fe2000f8e00ff */
[----:B------:R-:W-:Y:S01]  /*0f20*/  ULOP3.LUT UR6, UR6, 0x3fc0, URZ, 0xc0, !UPT ;  /* 0x00003fc006067892 */ /* 0x000fe2000f8ec0ff */
[----:B------:R-:W-:Y:S01]  /*0f30*/  ISETP.GE.U32.AND P0, PT, R21, 0x4, PT ;  /* 0x000000041500780c */ /* 0x000fe20003f06070 */
[----:B------:R-:W-:Y:S01]  /*0f40*/  IMAD.MOV.U32 R4, RZ, RZ, RZ ;  /* 0x000000ffff047224 */ /* 0x000fe200078e00ff */
[----:B------:R-:W-:Y:S01]  /*0f50*/  UMOV UR17, URZ ;  /* 0x000000ff00117c82 */ /* 0x000fe20008000000 */
[----:B------:R-:W-:Y:S01]  /*0f60*/  VIADD R3, R5, UR4 ;  /* 0x0000000405037c36 */ /* 0x000fe20008000000 */
[----:B------:R-:W-:Y:S01]  /*0f70*/  UMOV UR15, URZ ;  /* 0x000000ff000f7c82 */ /* 0x000fe20008000000 */
[C---:B------:R-:W-:Y:S01]  /*0f80*/  IMAD R0, R21.reuse, 0x700, R0 ;  /* 0x0000070015007824 */ /* 0x040fe200078e0200 */
[----:B------:R-:W-:Y:S01]  /*0f90*/  LEA R7, R21, UR6, 0xa ;  /* 0x0000000615077c11 */ /* 0x000fe2000f8e50ff */
[----:B------:R-:W-:Y:S01]  /*0fa0*/  IMAD.HI.U32 R3, R3, -0x1ada67d5, RZ ;  /* 0xe525982b03037827 */ /* 0x000fe200078e00ff */
[----:B------:R-:W-:Y:S01]  /*0fb0*/  UMOV UR6, 0x1c0 ;  /* 0x000001c000067882 */ /* 0x000fe20000000000 */
[----:B------:R-:W-:Y:S01]  /*0fc0*/  UMOV UR7, 0x1c4 ;  /* 0x000001c400077882 */ /* 0x000fe20000000000 */
[----:B------:R-:W-:Y:S01]  /*0fd0*/  SEL R7, R7, RZ, !P0 ;  /* 0x000000ff07077207 */ /* 0x000fe20004000000 */
[----:B------:R-:W-:Y:S01]  /*0fe0*/  UMOV UR4, 0x1c0 ;  /* 0x000001c000047882 */ /* 0x000fe20000000000 */
[----:B------:R-:W-:Y:S01]  /*0ff0*/  SEL R5, R0, RZ, !P0 ;  /* 0x000000ff00057207 */ /* 0x000fe20004000000 */
[----:B------:R-:W-:Y:S01]  /*1000*/  UMOV UR5, 0x1c4 ;  /* 0x000001c400057882 */ /* 0x000fe20000000000 */
[----:B------:R-:W-:-:S07]  /*1010*/  SHF.R.U32.HI R3, RZ, 0x7, R3 ;  /* 0x00000007ff037819 */ /* 0x000fce0000011603 */
.L_x_24:
[----:B------:R-:W-:Y:S02]  /*1020*/  USHF.R.U32.HI UR10, URZ, 0x1, UR17 ;  /* 0x00000001ff0a7899 */ /* 0x000fe40008011611 */
[----:B------:R-:W-:Y:S02]  /*1030*/  USHF.L.U32 UR9, UR17, 0x3, URZ ;  /* 0x0000000311097899 */ /* 0x000fe400080006ff */
[----:B------:R-:W-:Y:S02]  /*1040*/  ULOP3.LUT UR10, UR10, 0x1, URZ, 0xc, !UPT ;  /* 0x000000010a0a7892 */ /* 0x000fe4000f8e0cff */
[----:B------:R-:W-:Y:S02]  /*1050*/  ULOP3.LUT UR9, UR9, 0x8, URZ, 0xc0, !UPT ;  /* 0x0000000809097892 */ /* 0x000fe4000f8ec0ff */
[----:B------:R-:W-:Y:S02]  /*1060*/  USHF.L.U32 UR10, UR10, 0x1f, URZ ;  /* 0x0000001f0a0a7899 */ /* 0x000fe400080006ff */
[----:B------:R-:W-:-:S02]  /*1070*/  ULOP3.LUT UR12, UR17, 0x1, URZ, 0xc0, !UPT ;  /* 0x00000001110c7892 */ /* 0x000fc4000f8ec0ff */
[----:B------:R-:W-:Y:S01]  /*1080*/  MOV R0, UR9 ;  /* 0x0000000900007c02 */ /* 0x000fe20008000f00 */
[----:B------:R-:W-:Y:S01]  /*1090*/  UIADD3 UR9, UPT, UPT, UR8, UR9, URZ ;  /* 0x0000000908097290 */ /* 0x000fe2000fffe0ff */
[----:B------:R-:W-:Y:S01]  /*10a0*/  MOV R9, UR10 ;  /* 0x0000000a00097c02 */ /* 0x000fe20008000f00 */
[----:B------:R-:W-:Y:S02]  /*10b0*/  UIMAD UR12, UR12, 0xe0, URZ ;  /* 0x000000e00c0c78a4 */ /* 0x000fe4000f8e02ff */
[----:B------:R-:W-:Y:S01]  /*10c0*/  UIADD3 UR11, UPT, UPT, UR9, 0x31860, URZ ;  /* 0x00031860090b7890 */ /* 0x000fe2000fffe0ff */
[----:B------:R-:W1:Y:S02]  /*10d0*/  SYNCS.PHASECHK.TRANS64.TRYWAIT P0, [R0+UR8+0x31870], R9 ;  /* 0x03187009000075a7 */ /* 0x000e640008001108 */
[----:B-1----:R-:W-:Y:S09]  /*10e0*/  @!P0 BRA `(.L_x_18) ;  /* 0x0000003000208947 */ /* 0x002ff20003800000 */
.L_x_62:
[----:B------:R-:W-:Y:S01]  /*10f0*/  NOP ;  /* 0x0000000000007918 */ /* 0x000fe20000000000 */
[----:B------:R-:W-:-:S05]  /*1100*/  UMOV UR16, URZ ;  /* 0x000000ff00107c82 */ /* 0x000fca0008000000 */
.L_x_23:
[----:B------:R-:W-:Y:S01]  /*1110*/  ULEA UR10, UR15, UR8, 0x3 ;  /* 0x000000080f0a7291 */ /* 0x000fe2000f8e18ff */
[----:B-1----:R-:W-:Y:S01]  /*1120*/  SHF.L.U32 R9, R4, 0x1f, RZ ;  /* 0x0000001f04097819 */ /* 0x002fe200000006ff */
[----:B------:R-:W-:Y:S01]  /*1130*/  ULOP3.LUT UP0, UR14, UR16, 0x2, URZ, 0xc0, !UPT ;  /* 0x00000002100e7892 */ /* 0x000fe2000f80c0ff */
[----:B------:R-:W-:Y:S06]  /*1140*/  MOV R0, UR15 ;  /* 0x0000000f00007c02 */ /* 0x000fec0008000f00 */
[----:B------:R-:W1:Y:S02]  /*1150*/  SYNCS.PHASECHK.TRANS64.TRYWAIT P0, [UR10+0x31840], R9 ;  /* 0x03184009ff0075a7 */ /* 0x000e64000800110a */
[----:B-12---:R-:W-:Y:S05]  /*1160*/  @!P0 BRA `(.L_x_19) ;  /* 0x0000003000208947 */ /* 0x006fea0003800000 */
.L_x_64:
[----:B------:R-:W-:Y:S01]  /*1170*/  NOP ;  /* 0x0000000000007918 */ /* 0x000fe20000000000 */
[----:B------:R-:W-:Y:S05]  /*1180*/  BRA.U UP0, `(.L_x_20) ;  /* 0x0000000100487547 */ /* 0x000fea000b800000 */
[----:B------:R-:W-:Y:S02]  /*1190*/  ULEA UR22, UR15, UR8, 0x9 ;  /* 0x000000080f167291 */ /* 0x000fe4000f8e48ff */
[----:B------:R-:W-:Y:S02]  /*11a0*/  ULEA UR9, UR15, UR8, 0xa ;  /* 0x000000080f097291 */ /* 0x000fe4000f8e50ff */
[----:B------:R-:W-:Y:S02]  /*11b0*/  UIADD3 UR22, UPT, UPT, UR22, 0x30000, URZ ;  /* 0x0003000016167890 */ /* 0x000fe4000fffe0ff */
[----:B------:R-:W-:Y:S02]  /*11c0*/  UIADD3 UR13, UPT, UPT, UR9, 0x30800, URZ ;  /* 0x00030800090d7890 */ /* 0x000fe4000fffe0ff */
[----:B------:R-:W-:Y:S02]  /*11d0*/  UIADD3 UR9, UPT, UPT, UR9, 0x30a00, URZ ;  /* 0x00030a0009097890 */ /* 0x000fe4000fffe0ff */
[----:B------:R-:W-:Y:S02]  /*11e0*/  USHF.R.U32.HI UR22, URZ, 0x4, UR22 ;  /* 0x00000004ff167899 */ /* 0x000fe40008011616 */
[----:B------:R-:W-:Y:S02]  /*11f0*/  USHF.R.U32.HI UR13, URZ, 0x4, UR13 ;  /* 0x00000004ff0d7899 */ /* 0x000fe4000801160d */
[----:B------:R-:W-:Y:S02]  /*1200*/  USHF.R.U32.HI UR9, URZ, 0x4, UR9 ;  /* 0x00000004ff097899 */ /* 0x000fe40008011609 */
[----:B------:R-:W-:Y:S02]  /*1210*/  ULOP3.LUT UR18, UR22, 0x3fe0, URZ, 0xc0, !UPT ;  /* 0x00003fe016127892 */ /* 0x000fe4000f8ec0ff */
[----:B------:R-:W-:Y:S02]  /*1220*/  ULOP3.LUT UR20, UR13, 0x3fc0, URZ, 0xc0, !UPT ;  /* 0x00003fc00d147892 */ /* 0x000fe4000f8ec0ff */
[----:B------:R-:W-:Y:S01]  /*1230*/  ULOP3.LUT UR22, UR9, 0x3fe0, URZ, 0xc0, !UPT ;  /* 0x00003fe009167892 */ /* 0x000fe2000f8ec0ff */
[----:B------:R-:W-:Y:S01]  /*1240*/  UMOV UR19, 0x4008 ;  /* 0x0000400800137882 */ /* 0x000fe20000000000 */
[----:B------:R-:W-:Y:S01]  /*1250*/  UMOV UR21, 0x4008 ;  /* 0x0000400800157882 */ /* 0x000fe20000000000 */
[----:B------:R-:W-:Y:S02]  /*1260*/  UMOV UR23, 0x4008 ;  /* 0x0000400800177882 */ /* 0x000fe40000000000 */
[----:B------:R2:W-:Y:S02]  /*1270*/  UTCCP.T.S.4x32dp128bit tmem[0x1c0], gdesc[UR18] ;  /* 0x0001c012ff0079e7 */ /* 0x0005e40009100000 */
[----:B------:R2:W-:Y:S02]  /*1280*/  UTCCP.T.S.4x32dp128bit tmem[0x1c4], gdesc[UR20] ;  /* 0x0001c414ff0079e7 */ /* 0x0005e40009100000 */
[----:B------:R2:W-:Y:S01]  /*1290*/  UTCCP.T.S.4x32dp128bit tmem[0x1c8], gdesc[UR22] ;  /* 0x0001c816ff0079e7 */ /* 0x0005e20009100000 */
[----:B------:R-:W-:Y:S02]  /*12a0*/  NOP ;  /* 0x0000000000007918 */ /* 0x000fe40000000000 */
.L_x_20:
[----:B------:R-:W-:Y:S01]  /*12b0*/  UISETP.NE.AND UP0, UPT, UR15, 0x3, UPT ;  /* 0x000000030f00788c */ /* 0x000fe2000bf05270 */
[----:B-1----:R-:W1:Y:S01]  /*12c0*/  SHFL.IDX PT, R2, R7, R0, 0x1f ;  /* 0x00001f0007027589 */ /* 0x002e6200000e0000 */
[----:B------:R-:W-:Y:S01]  /*12d0*/  UIADD3 UR9, UPT, UPT, UR15, 0x1, URZ ;  /* 0x000000010f097890 */ /* 0x000fe2000fffe0ff */
[----:B------:R-:W-:Y:S03]  /*12e0*/  NOP ;  /* 0x0000000000007918 */ /* 0x000fe60000000000 */
[----:B------:R-:W-:Y:S03]  /*12f0*/  USEL UR9, UR9, URZ, UP0 ;  /* 0x000000ff09097287 */ /* 0x000fe60008000000 */
[----:B------:R3:W4:Y:S01]  /*1300*/  SHFL.IDX PT, R6, R5, R0, 0x1f ;  /* 0x00001f0005067589 */ /* 0x00072200000e0000 */
[----:B------:R-:W-:Y:S02]  /*1310*/  USHF.L.U32 UR15, UR14, 0x4, URZ ;  /* 0x000000040e0f7899 */ /* 0x000fe400080006ff */
[----:B------:R-:W-:Y:S02]  /*1320*/  ULEA UR13, UR9, UR8, 0x3 ;  /* 0x00000008090d7291 */ /* 0x000fe4000f8e18ff */
[----:B------:R-:W-:Y:S01]  /*1330*/  ULEA UR14, UR14, 0x8b8, 0xd ;  /* 0x000008b80e0e7891 */ /* 0x000fe2000f8e68ff */
[----:B------:R-:W-:Y:S01]  /*1340*/  ISETP.NE.AND P0, PT, RZ, UR9, PT ;  /* 0x00000009ff007c0c */ /* 0x000fe2000bf05270 */
[----:B------:R-:W-:Y:S02]  /*1350*/  UISETP.NE.AND UP0, UPT, UR16, URZ, UPT ;  /* 0x000000ff1000728c */ /* 0x000fe4000bf05270 */
[----:B------:R-:W-:Y:S01]  /*1360*/  UPRMT UR15, UR15, 0x5410, UR14 ;  /* 0x000054100f0f7896 */ /* 0x000fe2000800000e */
[----:B------:R-:W-:Y:S01]  /*1370*/  SEL R11, RZ, 0x1, P0 ;  /* 0x00000001ff0b7807 */ /* 0x000fe20000000000 */
[----:B------:R-:W-:Y:S01]  /*1380*/  UIADD3 UR10, UPT, UPT, UR10, 0x31820, URZ ;  /* 0x000318200a0a7890 */ /* 0x000fe2000fffe0ff */
[----:B------:R-:W-:Y:S02]  /*1390*/  UMOV UR14, URZ ;  /* 0x000000ff000e7c82 */ /* 0x000fe40008000000 */
[----:B------:R-:W-:Y:S01]  /*13a0*/  LOP3.LUT R4, R4, R11, RZ, 0x3c, !PT ;  /* 0x0000000b04047212 */ /* 0x000fe200078e3cff */
[----:B--2---:R-:W-:Y:S01]  /*13b0*/  UMOV UR21, 0x40004040 ;  /* 0x4000404000157882 */ /* 0x004fe20000000000 */
[----:B------:R-:W-:Y:S01]  /*13c0*/  UMOV UR19, 0x40004040 ;  /* 0x4000404000137882 */ /* 0x000fe20000000000 */
[----:B------:R-:W-:Y:S01]  /*13d0*/  UMOV UR25, 0x40004040 ;  /* 0x4000404000197882 */ /* 0x000fe20000000000 */
[----:B------:R-:W-:Y:S01]  /*13e0*/  UMOV UR23, 0x40004040 ;  /* 0x4000404000177882 */ /* 0x000fe20000000000 */
[----:B------:R-:W-:Y:S01]  /*13f0*/  IMAD.U32 R9, R4, -0x80000000, RZ ;  /* 0x8000000004097824 */ /* 0x000fe200078e00ff */
[----:B------:R-:W-:Y:S01]  /*1400*/  UMOV UR29, 0x40004040 ;  /* 0x40004040001d7882 */ /* 0x000fe20000000000 */
[----:B------:R-:W-:Y:S01]  /*1410*/  UMOV UR27, 0x40004040 ;  /* 0x40004040001b7882 */ /* 0x000fe20000000000 */
[----:B------:R-:W-:Y:S01]  /*1420*/  UMOV UR33, 0x40004040 ;  /* 0x4000404000217882 */ /* 0x000fe20000000000 */
[----:B------:R-:W-:Y:S01]  /*1430*/  UMOV UR31, 0x40004040 ;  /* 0x40004040001f7882 */ /* 0x000fe20000000000 */
[----:B-1----:R-:W-:Y:S01]  /*1440*/  R2UR UR20, R2 ;  /* 0x00000000021472ca */ /* 0x002fe200000e0000 */
[----:B---3--:R-:W-:Y:S01]  /*1450*/  IMAD.U32 R0, RZ, RZ, UR9 ;  /* 0x00000009ff007e24 */ /* 0x008fe2000f8e00ff */
[----:B----4-:R-:W-:Y:S11]  /*1460*/  R2UR UR18, R6 ;  /* 0x00000000061272ca */ /* 0x010ff600000e0000 */
[----:B------:R-:W-:Y:S02]  /*1470*/  UIADD3 UR24, UPT, UPT, UR20, 0x2, URZ ;  /* 0x0000000214187890 */ /* 0x000fe4000fffe0ff */
[----:B------:R-:W-:Y:S01]  /*1480*/  UIADD3 UR22, UPT, UPT, UR18, 0x2, URZ ;  /* 0x0000000212167890 */ /* 0x000fe2000fffe0ff */
[----:B------:R1:W-:Y:S01]  /*1490*/  UTCQMMA gdesc[UR20], gdesc[UR18], tmem[UR12], tmem[UR14], idesc[UR15], tmem[UR6], UP0 ;  /* 0x00060e1214007dea */ /* 0x0003e2000800030c */
[----:B------:R-:W-:Y:S02]  /*14a0*/  UIADD3 UR28, UPT, UPT, UR20, 0x4, URZ ;  /* 0x00000004141c7890 */ /* 0x000fe4000fffe0ff */
[----:B------:R-:W-:Y:S02]  /*14b0*/  UIADD3 UR26, UPT, UPT, UR18, 0x4, URZ ;  /* 0x00000004121a7890 */ /* 0x000fe4000fffe0ff */
[----:B------:R-:W-:Y:S02]  /*14c0*/  UIADD3 UR32, UPT, UPT, UR20, 0x6, URZ ;  /* 0x0000000614207890 */ /* 0x000fe4000fffe0ff */
[----:B------:R-:W-:Y:S01]  /*14d0*/  UIADD3 UR30, UPT, UPT, UR18, 0x6, URZ ;  /* 0x00000006121e7890 */ /* 0x000fe2000fffe0ff */
[----:B------:R1:W-:Y:S04]  /*14e0*/  UTCQMMA gdesc[UR24], gdesc[UR22], tmem[UR12], tmem[UR14], idesc[UR15], tmem[UR6], UPT ;  /* 0x00060e1618007dea */ /* 0x0003e8000b80030c */
[----:B------:R1:W-:Y:S04]  /*14f0*/  UTCQMMA gdesc[UR28], gdesc[UR26], tmem[UR12], tmem[UR14], idesc[UR15], tmem[UR6], UPT ;  /* 0x00060e1a1c007dea */ /* 0x0003e8000b80030c */
[----:B------:R1:W-:Y:S01]  /*1500*/  UTCQMMA gdesc[UR32], gdesc[UR30], tmem[UR12], tmem[UR14], idesc[UR15], tmem[UR6], UPT ;  /* 0x00060e1e20007dea */ /* 0x0003e2000b80030c */
[----:B------:R1:W-:Y:S01]  /*1510*/  UTCBAR [UR10], URZ ;  /* 0x000000ff0a0073e9 */ /* 0x0003e200080000ff */
[----:B------:R-:W2:Y:S02]  /*1520*/  SYNCS.PHASECHK.TRANS64.TRYWAIT P0, [UR13+0x31840], R9 ;  /* 0x03184009ff0075a7 */ /* 0x000ea4000800110d */
[----:B-12---:R-:W-:Y:S05]  /*1530*/  @!P0 BRA `(.L_x_21) ;  /* 0x0000002c00488947 */ /* 0x006fea0003800000 */
.L_x_66:
[----:B------:R-:W-:Y:S01]  /*1540*/  UIADD3 UR10, UPT, UPT, UR16, 0x1, URZ ;  /* 0x00000001100a7890 */ /* 0x000fe2000fffe0ff */
[----:B-1----:R-:W1:Y:S01]  /*1550*/  SHFL.IDX PT, R2, R7, R0, 0x1f ;  /* 0x00001f0007027589 */ /* 0x002e6200000e0000 */
[----:B------:R-:W-:Y:S02]  /*1560*/  UIADD3 UR13, UPT, UPT, UR13, 0x31820, URZ ;  /* 0x000318200d0d7890 */ /* 0x000fe4000fffe0ff */
[----:B------:R-:W-:Y:S05]  /*1570*/  USHF.L.U32 UR14, UR10, 0xd, URZ ;  /* 0x0000000d0a0e7899 */ /* 0x000fea00080006ff */
[----:B------:R-:W2:Y:S01]  /*1580*/  SHFL.IDX PT, R6, R5, R0, 0x1f ;  /* 0x00001f0005067589 */ /* 0x000ea200000e0000 */
[----:B------:R-:W-:Y:S01]  /*1590*/  USHF.L.U32 UR15, UR10, 0x4, URZ ;  /* 0x000000040a0f7899 */ /* 0x000fe200080006ff */
[----:B------:R-:W-:Y:S01]  /*15a0*/  NOP ;  /* 0x0000000000007918 */ /* 0x000fe20000000000 */
[----:B------:R-:W-:Y:S01]  /*15b0*/  ULOP3.LUT UR14, UR14, 0x6000, URZ, 0xc0, !UPT ;  /* 0x000060000e0e7892 */ /* 0x000fe2000f8ec0ff */
[----:B------:R-:W-:Y:S01]  /*15c0*/  NOP ;  /* 0x0000000000007918 */ /* 0x000fe20000000000 */
[----:B------:R-:W-:Y:S02]  /*15d0*/  ULOP3.LUT UR15, UR15, 0x30, URZ, 0xc0, !UPT ;  /* 0x000000300f0f7892 */ /* 0x000fe4000f8ec0ff */
[----:B------:R-:W-:Y:S02]  /*15e0*/  ULOP3.LUT UR14, UR14, 0x8b8, URZ, 0xfc, !UPT ;  /* 0x000008b80e0e7892 */ /* 0x000fe4000f8efcff */
[----:B------:R-:W-:Y:S02]  /*15f0*/  UISETP.NE.AND UP0, UPT, UR10, 0x37, UPT ;  /* 0x000000370a00788c */ /* 0x000fe4000bf05270 */
[----:B------:R-:W-:Y:S01]  /*1600*/  UPRMT UR15, UR15, 0x5410, UR14 ;  /* 0x000054100f0f7896 */ /* 0x000fe2000800000e */
[----:B------:R-:W-:Y:S02]  /*1610*/  UMOV UR21, 0x40004040 ;  /* 0x4000404000157882 */ /* 0x000fe40000000000 */
[----:B------:R-:W-:Y:S01]  /*1620*/  UMOV UR14, URZ ;  /* 0x000000ff000e7c82 */ /* 0x000fe20008000000 */
[----:B------:R-:W-:Y:S01]  /*1630*/  UMOV UR19, 0x40004040 ;  /* 0x4000404000137882 */ /* 0x000fe20000000000 */
[----:B------:R-:W-:Y:S01]  /*1640*/  UMOV UR25, 0x40004040 ;  /* 0x4000404000197882 */ /* 0x000fe20000000000 */
[----:B------:R-:W-:Y:S01]  /*1650*/  UMOV UR23, 0x40004040 ;  /* 0x4000404000177882 */ /* 0x000fe20000000000 */
[----:B------:R-:W-:Y:S01]  /*1660*/  UMOV UR29, 0x40004040 ;  /* 0x40004040001d7882 */ /* 0x000fe20000000000 */
[----:B-1----:R-:W-:Y:S01]  /*1670*/  R2UR UR20, R2 ;  /* 0x00000000021472ca */ /* 0x002fe200000e0000 */
[----:B------:R-:W-:Y:S01]  /*1680*/  UMOV UR27, 0x40004040 ;  /* 0x40004040001b7882 */ /* 0x000fe20000000000 */
[----:B--2---:R-:W-:Y:S01]  /*1690*/  R2UR UR18, R6 ;  /* 0x00000000061272ca */ /* 0x004fe200000e0000 */
[----:B------:R-:W-:Y:S01]  /*16a0*/  UMOV UR33, 0x40004040 ;  /* 0x4000404000217882 */ /* 0x000fe20000000000 */
[----:B------:R-:W-:Y:S09]  /*16b0*/  UMOV UR31, 0x40004040 ;  /* 0x40004040001f7882 */ /* 0x000ff20000000000 */
[----:B------:R-:W-:Y:S02]  /*16c0*/  UIADD3 UR24, UPT, UPT, UR20, 0x2, URZ ;  /* 0x0000000214187890 */ /* 0x000fe4000fffe0ff */
[----:B------:R-:W-:Y:S01]  /*16d0*/  UIADD3 UR22, UPT, UPT, UR18, 0x2, URZ ;  /* 0x0000000212167890 */ /* 0x000fe2000fffe0ff */
[----:B------:R1:W-:Y:S01]  /*16e0*/  UTCQMMA gdesc[UR20], gdesc[UR18], tmem[UR12], tmem[UR14], idesc[UR15], tmem[UR4], UPT ;  /* 0x00040e1214007dea */ /* 0x0003e2000b80030c */
        /* <DEDUP_REMOVED lines=8> */
[----:B------:R-:W-:Y:S05]  /*1770*/  BRA.U UP0, `(.L_x_22) ;  /* 0x0000000100087547 */ /* 0x000fea000b800000 */
[----:B------:R2:W-:Y:S01]  /*1780*/  UTCBAR [UR11], URZ ;  /* 0x000000ff0b0073e9 */ /* 0x0005e200080000ff */
[----:B------:R-:W-:Y:S01]  /*1790*/  NOP ;  /* 0x0000000000007918 */ /* 0x000fe20000000000 */
.L_x_22:
[----:B------:R-:W-:Y:S02]  /*17a0*/  UISETP.NE.AND UP0, UPT, UR9, 0x3, UPT ;  /* 0x000000030900788c */ /* 0x000fe4000bf05270 */
[----:B------:R-:W-:Y:S02]  /*17b0*/  UIADD3 UR9, UPT, UPT, UR9, 0x1, URZ ;  /* 0x0000000109097890 */ /* 0x000fe4000fffe0ff */
[----:B------:R-:W-:Y:S02]  /*17c0*/  UIADD3 UR16, UPT, UPT, UR16, 0x2, URZ ;  /* 0x0000000210107890 */ /* 0x000fe4000fffe0ff */
[----:B-1----:R-:W-:Y:S02]  /*17d0*/  USEL UR15, UR9, URZ, UP0 ;  /* 0x000000ff090f7287 */ /* 0x002fe40008000000 */
[----:B------:R-:W-:Y:S04]  /*17e0*/  UISETP.NE.AND UP0, UPT, UR16, 0x38, UPT ;  /* 0x000000381000788c */ /* 0x000fe8000bf05270 */
[----:B------:R-:W-:Y:S04]  /*17f0*/  ISETP.NE.AND P0, PT, RZ, UR15, PT ;  /* 0x0000000fff007c0c */ /* 0x000fe8000bf05270 */
[----:B------:R-:W-:Y:S04]  /*1800*/  SEL R9, RZ, 0x1, P0 ;  /* 0x00000001ff097807 */ /* 0x000fe80000000000 */
[----:B------:R-:W-:Y:S01]  /*1810*/  LOP3.LUT R4, R4, R9, RZ, 0x3c, !PT ;  /* 0x0000000904047212 */ /* 0x000fe200078e3cff */
[----:B------:R-:W-:Y:S06]  /*1820*/  BRA.U UP0, `(.L_x_23) ;  /* 0xfffffff900387547 */ /* 0x000fec000b83ffff */
[----:B------:R-:W-:-:S13]  /*1830*/  ISETP.NE.AND P0, PT, R3, UR17, PT ;  /* 0x0000001103007c0c */ /* 0x000fda000bf05270 */
[----:B--2---:R-:W-:Y:S05]  /*1840*/  @!P0 EXIT ;  /* 0x000000000000894d */ /* 0x004fea0003800000 */
[----:B------:R-:W-:Y:S01]  /*1850*/  UIADD3 UR17, UPT, UPT, UR17, 0x1, URZ ;  /* 0x0000000111117890 */ /* 0x000fe2000fffe0ff */
[----:B------:R-:W-:Y:S11]  /*1860*/  BRA `(.L_x_24) ;  /* 0xfffffff400ec7947 */ /* 0x000ff6000383ffff */
.L_x_11:
[----:B------:R-:W-:-:S13]  /*1870*/  ELECT P0, URZ, PT ;  /* 0x0000000000ff782f */ /* 0x000fda0003800000 */
[----:B------:R-:W-:Y:S05]  /*1880*/  @!P0 BRA `(.L_x_13) ;  /* 0x0000000800948947 */ /* 0x000fea0003800000 */
[----:B------:R-:W1:Y:S02]  /*1890*/  S2R R12, SR_CTAID.X ;  /* 0x00000000000c7919 */ /* 0x000e640000002500 */
[----:B-1----:R-:W-:-:S13]  /*18a0*/  ISETP.GE.U32.AND P0, PT, R12, R5, PT ;  /* 0x000000050c00720c */ /* 0x002fda0003f06070 */
[----:B------:R-:W-:Y:S05]  /*18b0*/  @P0 EXIT ;  /* 0x000000000000094d */ /* 0x000fea0003800000 */
[----:B------:R-:W1:Y:S01]  /*18c0*/  LDC.64 R16, c[0x0][0x348] ;  /* 0x0000d200ff107b82 */ /* 0x000e620000000a00 */
[-C--:B------:R-:W-:Y:S01]  /*18d0*/  LOP3.LUT R0, RZ, R12.reuse, RZ, 0x33, !PT ;  /* 0x0000000cff007212 */ /* 0x080fe200078e33ff */
[----:B------:R-:W-:Y:S02]  /*18e0*/  HFMA2 R13, -RZ, RZ, 0, 0 ;  /* 0x00000000ff0d7431 */ /* 0x000fe400000001ff */
[----:B------:R-:W-:Y:S02]  /*18f0*/  IMAD.MOV.U32 R14, RZ, RZ, RZ ;  /* 0x000000ffff0e7224 */ /* 0x000fe400078e00ff */
[----:B------:R-:W-:Y:S02]  /*1900*/  IMAD.IADD R0, R5, 0x1, R0 ;  /* 0x0000000105007824 */ /* 0x000fe400078e0200 */
[----:B------:R-:W2:Y:S02]  /*1910*/  LDC.64 R6, c[0x0][0x358] ;  /* 0x0000d600ff067b82 */ /* 0x000ea40000000a00 */
[----:B------:R-:W-:Y:S01]  /*1920*/  IMAD.HI.U32 R11, R0, -0x1ada67d5, RZ ;  /* 0xe525982b000b7827 */ /* 0x000fe200078e00ff */
[----:B------:R-:W-:-:S04]  /*1930*/  MOV R0, R12 ;  /* 0x0000000c00007202 */ /* 0x000fc80000000f00 */
[----:B------:R-:W-:-:S07]  /*1940*/  SHF.R.U32.HI R11, RZ, 0x7, R11 ;  /* 0x00000007ff0b7819 */ /* 0x000fce000001160b */
.L_x_30:
[----:B------:R-:W-:Y:S02]  /*1950*/  SHF.R.U32.HI R3, RZ, 0x4, R0 ;  /* 0x00000004ff037819 */ /* 0x000fe40000011600 */
[----:B------:R-:W-:-:S03]  /*1960*/  MOV R4, 0x19d0 ;  /* 0x000019d000047802 */ /* 0x000fc60000000f00 */
[----:B------:R-:W-:-:S04]  /*1970*/  IMAD.HI.U32 R3, R3, 0xd79435f, RZ ;  /* 0x0d79435f03037827 */ /* 0x000fc800078e00ff */
[C---:B------:R-:W-:Y:S02]  /*1980*/  IMAD R35, R3.reuse, -0x10, R20 ;  /* 0xfffffff003237824 */ /* 0x040fe400078e0214 */
[----:B------:R-:W-:-:S03]  /*1990*/  IMAD R0, R3, -0x130, R0 ;  /* 0xfffffed003007824 */ /* 0x000fc600078e0200 */
[----:B------:R-:W-:Y:S02]  /*19a0*/  VIMNMX.U32 R35, PT, PT, R35, 0x10, PT ;  /* 0x0000001023237848 */ /* 0x000fe40003fe0000 */
[----:B-1----:R-:W-:Y:S02]  /*19b0*/  LOP3.LUT R8, R0, 0xffff, RZ, 0xc0, !PT ;  /* 0x0000ffff00087812 */ /* 0x002fe400078ec0ff */
[----:B-12---:R-:W-:Y:S05]  /*19c0*/  CALL.REL.NOINC `($__internal_3_$__cuda_sm20_div_u16) ;  /* 0x0000002800ec7944 */ /* 0x006fea0003c00000 */
[----:B------:R-:W-:Y:S01]  /*19d0*/  PRMT R35, R35, 0x9910, RZ ;  /* 0x0000991023237816 */ /* 0x000fe200000000ff */
[----:B------:R-:W1:Y:S01]  /*19e0*/  S2R R8, SR_CgaCtaId ;  /* 0x0000000000087919 */ /* 0x000e620000008800 */
[----:B------:R-:W-:Y:S01]  /*19f0*/  PRMT R2, R36, 0x9910, RZ ;  /* 0x0000991024027816 */ /* 0x000fe200000000ff */
[----:B------:R-:W2:Y:S01]  /*1a00*/  LDC.64 R4, c[0x0][0x380] ;  /* 0x0000e000ff047b82 */ /* 0x000ea20000000a00 */
[----:B------:R-:W-:-:S03]  /*1a10*/  MOV R10, 0x100 ;  /* 0x00000100000a7802 */ /* 0x000fc60000000f00 */
[----:B------:R-:W-:-:S04]  /*1a20*/  IMAD R2, R35, R2, RZ ;  /* 0x0000000223027224 */ /* 0x000fc800078e02ff */
[----:B------:R-:W-:-:S05]  /*1a30*/  IMAD.MOV R2, RZ, RZ, -R2 ;  /* 0x000000ffff027224 */ /* 0x000fca00078e0a02 */
[----:B------:R-:W-:-:S05]  /*1a40*/  PRMT R9, R2, 0x7710, RZ ;  /* 0x0000771002097816 */ /* 0x000fca00000000ff */
[----:B------:R-:W-:Y:S01]  /*1a50*/  IMAD.IADD R2, R0, 0x1, R9 ;  /* 0x0000000100027824 */ /* 0x000fe200078e0209 */
[----:B------:R-:W-:Y:S01]  /*1a60*/  LOP3.LUT R9, R36, 0xffff, RZ, 0xc0, !PT ;  /* 0x0000ffff24097812 */ /* 0x000fe200078ec0ff */
[----:B------:R-:W-:-:S03]  /*1a70*/  IMAD.MOV.U32 R0, RZ, RZ, RZ ;  /* 0x000000ffff007224 */ /* 0x000fc600078e00ff */
[----:B------:R-:W-:Y:S01]  /*1a80*/  LOP3.LUT R2, R2, 0xffff, RZ, 0xc0, !PT ;  /* 0x0000ffff02027812 */ /* 0x000fe200078ec0ff */
[----:B------:R-:W-:-:S04]  /*1a90*/  IMAD R9, R9, 0xe0, RZ ;  /* 0x000000e009097824 */ /* 0x000fc800078e02ff */
[----:B------:R-:W-:Y:S01]  /*1aa0*/  IMAD R2, R3, 0x10, R2 ;  /* 0x0000001003027824 */ /* 0x000fe200078e0202 */
[----:B------:R-:W-:-:S04]  /*1ab0*/  MOV R3, 0x400 ;  /* 0x0000040000037802 */ /* 0x000fc80000000f00 */
[----:B------:R-:W-:Y:S02]  /*1ac0*/  SHF.L.U32 R2, R2, 0x7, RZ ;  /* 0x0000000702027819 */ /* 0x000fe400000006ff */
[----:B-1----:R-:W-:-:S03]  /*1ad0*/  LEA R8, R8, R3, 0x18 ;  /* 0x0000000308087211 */ /* 0x002fc600078ec0ff */
[----:B--2---:R-:W-:-:S07]  /*1ae0*/  IMAD.WIDE.U32 R4, R2, 0x4, R4 ;  /* 0x0000000402047825 */ /* 0x004fce00078e0004 */
.L_x_29:
[----:B------:R-:W-:Y:S01]  /*1af0*/  LOP3.LUT R13, R13, 0x1, RZ, 0x3c, !PT ;  /* 0x000000010d0d7812 */ /* 0x000fe200078e3cff */
[----:B------:R-:W-:Y:S05]  /*1b00*/  YIELD ;  /* 0x0000000000007946 */ /* 0x000fea0003800000 */
[----:B------:R-:W-:Y:S04]  /*1b10*/  SHF.L.U32 R3, R13, 0x1f, RZ ;  /* 0x0000001f0d037819 */ /* 0x000fe800000006ff */
[----:B-1----:R-:W1:Y:S02]  /*1b20*/  SYNCS.PHASECHK.TRANS64.TRYWAIT P0, [R8+URZ+0x31820], R3 ;  /* 0x03182003080075a7 */ /* 0x002e6400080011ff */
[----:B-12---:R-:W-:Y:S05]  /*1b30*/  @!P0 BRA `(.L_x_25) ;  /* 0x0000002400e48947 */ /* 0x006fea0003800000 */
.L_x_68:
[----:B------:R-:W2:Y:S01]  /*1b40*/  LDCU.64 UR24, c[0x0][0x348] ;  /* 0x00006900ff1877ac */ /* 0x000ea20008000a00 */
[----:B------:R-:W-:Y:S01]  /*1b50*/  R2UR UR4, R6 ;  /* 0x00000000060472ca */ /* 0x000fe200000e0000 */
[----:B-1----:R-:W-:Y:S01]  /*1b60*/  IMAD.MOV.U32 R19, RZ, RZ, 0xb580 ;  /* 0x0000b580ff137424 */ /* 0x002fe200078e00ff */
[----:B------:R-:W-:Y:S01]  /*1b70*/  R2UR UR5, R7 ;  /* 0x00000000070572ca */ /* 0x000fe200000e0000 */
[----:B------:R-:W-:Y:S01]  /*1b80*/  IMAD.U32 R15, R13, -0x80000000, RZ ;  /* 0x800000000d0f7824 */ /* 0x000fe200078e00ff */
[----:B------:R-:W-:Y:S01]  /*1b90*/  R2UR UR19, R2 ;  /* 0x00000000021372ca */ /* 0x000fe200000e0000 */
[----:B------:R-:W-:Y:S01]  /*1ba0*/  UMOV UR6, 0x0 ;  /* 0x0000000000067882 */ /* 0x000fe20000000000 */
[----:B------:R-:W-:Y:S01]  /*1bb0*/  UMOV UR7, 0x10000000 ;  /* 0x1000000000077882 */ /* 0x000fe20000000000 */
[----:B------:R-:W-:Y:S02]  /*1bc0*/  R2UR UR15, R0 ;  /* 0x00000000000f72ca */ /* 0x000fe400000e0000 */
[----:B------:R-:W-:Y:S02]  /*1bd0*/  R2UR UR22, R9 ;  /* 0x00000000091672ca */ /* 0x000fe400000e0000 */
[C---:B------:R-:W-:Y:S02]  /*1be0*/  IADD3 R22, P0, PT, R16.reuse, 0xc0, RZ ;  /* 0x000000c010167810 */ /* 0x040fe40007f1e0ff */
[----:B------:R-:W-:Y:S02]  /*1bf0*/  IADD3 R24, P1, PT, R16, 0x40, RZ ;  /* 0x0000004010187810 */ /* 0x000fe40007f3e0ff */
[----:B------:R-:W3:Y:S01]  /*1c00*/  LDG.E.CONSTANT R3, desc[UR4][R4.64] ;  /* 0x0000000404037981 */ /* 0x000ee2000c1e9900 */
[----:B------:R-:W-:Y:S01]  /*1c10*/  R2UR UR9, R8 ;  /* 0x00000000080972ca */ /* 0x000fe200000e0000 */
[--C-:B------:R-:W-:Y:S01]  /*1c20*/  IMAD.X R23, RZ, RZ, R17.reuse, P0 ;  /* 0x000000ffff177224 */ /* 0x100fe200000e0611 */
[----:B------:R-:W-:Y:S01]  /*1c30*/  R2UR UR18, R10 ;  /* 0x000000000a1272ca */ /* 0x000fe200000e0000 */
[----:B------:R-:W-:Y:S01]  /*1c40*/  IMAD.X R25, RZ, RZ, R17, P1 ;  /* 0x000000ffff197224 */ /* 0x000fe200008e0611 */
[----:B------:R-:W-:Y:S01]  /*1c50*/  R2UR UR30, R24 ;  /* 0x00000000181e72ca */ /* 0x000fe200000e0000 */
[----:B------:R-:W-:Y:S01]  /*1c60*/  UMOV UR14, UR19 ;  /* 0x00000013000e7c82 */ /* 0x000fe20008000000 */
[----:B------:R-:W-:Y:S02]  /*1c70*/  R2UR UR26, R22 ;  /* 0x00000000161a72ca */ /* 0x000fe400000e0000 */
[----:B------:R-:W-:Y:S02]  /*1c80*/  R2UR UR31, R25 ;  /* 0x00000000191f72ca */ /* 0x000fe400000e0000 */
[----:B------:R-:W-:Y:S03]  /*1c90*/  R2UR UR27, R23 ;  /* 0x00000000171b72ca */ /* 0x000fe600000e0000 */
[----:B------:R-:W-:Y:S02]  /*1ca0*/  UIADD3 UR17, UPT, UPT, UR9, 0x31800, URZ ;  /* 0x0003180009117890 */ /* 0x000fe4000fffe0ff */
[----:B------:R-:W-:Y:S02]  /*1cb0*/  UIADD3 UR18, UPT, UPT, UR18, -0x100, URZ ;  /* 0xffffff0012127890 */ /* 0x000fe4000fffe0ff */
[----:B------:R-:W-:Y:S02]  /*1cc0*/  UIADD3 UR16, UPT, UPT, UR9, 0x4000, URZ ;  /* 0x0000400009107890 */ /* 0x000fe4000fffe0ff */
[----:B------:R-:W-:Y:S02]  /*1cd0*/  UIADD3 UR8, UPT, UPT, UR9, 0x14000, URZ ;  /* 0x0001400009087890 */ /* 0x000fe4000fffe0ff */
[----:B------:R-:W-:Y:S02]  /*1ce0*/  UIADD3 UR12, UPT, UPT, UR9, 0x30000, URZ ;  /* 0x00030000090c7890 */ /* 0x000fe4000fffe0ff */
[----:B------:R-:W-:Y:S01]  /*1cf0*/  UIADD3 UR20, UPT, UPT, UR9, 0x30800, URZ ;  /* 0x0003080009147890 */ /* 0x000fe2000fffe0ff */
[----:B------:R-:W-:Y:S02]  /*1d00*/  UMOV UR10, UR18 ;  /* 0x00000012000a7c82 */ /* 0x000fe40008000000 */
[----:B------:R1:W-:Y:S01]  /*1d10*/  UTMALDG.2D [UR16], [UR30], desc[UR6] ;  /* 0x000006101e0075b4 */ /* 0x0003e20008009000 */
[----:B------:R-:W-:Y:S01]  /*1d20*/  UMOV UR9, UR17 ;  /* 0x0000001100097c82 */ /* 0x000fe20008000000 */
[----:B------:R-:W-:Y:S01]  /*1d30*/  UMOV UR13, UR17 ;  /* 0x00000011000d7c82 */ /* 0x000fe20008000000 */
[----:B------:R-:W-:Y:S01]  /*1d40*/  UMOV UR21, UR17 ;  /* 0x0000001100157c82 */ /* 0x000fe20008000000 */
[C---:B---3--:R-:W-:Y:S01]  /*1d50*/  IMAD.SHL.U32 R18, R3.reuse, 0x1000, RZ ;  /* 0x0000100003127824 */ /* 0x048fe200078e00ff */
[C---:B------:R-:W-:Y:S01]  /*1d60*/  ISETP.GT.AND P0, PT, R3.reuse, RZ, PT ;  /* 0x000000ff0300720c */ /* 0x040fe20003f04270 */
[----:B--2---:R-:W-:Y:S01]  /*1d70*/  UIADD3 UR28, UP2, UPT, UR24, 0x140, URZ ;  /* 0x00000140181c7890 */ /* 0x004fe2000ff5e0ff */
[----:B------:R-:W-:Y:S01]  /*1d80*/  R2UR UR4, R3 ;  /* 0x00000000030472ca */ /* 0x000fe200000e0000 */
[----:B------:R-:W-:Y:S01]  /*1d90*/  UIADD3 UR24, UP1, UPT, UR24, 0x1c0, URZ ;  /* 0x000001c018187890 */ /* 0x000fe2000ff3e0ff */
[----:B------:R-:W-:Y:S01]  /*1da0*/  SEL R18, R18, RZ, P0 ;  /* 0x000000ff12127207 */ /* 0x000fe20000000000 */
[----:B------:R-:W-:Y:S02]  /*1db0*/  UIADD3.X UR29, UPT, UPT, URZ, UR25, URZ, UP2, !UPT ;  /* 0x00000019ff1d7290 */ /* 0x000fe400097fe4ff */
[----:B------:R-:W-:Y:S02]  /*1dc0*/  UIADD3.X UR25, UPT, UPT, URZ, UR25, URZ, UP1, !UPT ;  /* 0x00000019ff197290 */ /* 0x000fe40008ffe4ff */
[----:B------:R-:W-:Y:S05]  /*1dd0*/  IMAD.IADD R18, R9, 0x1, R18 ;  /* 0x0000000109127824 */ /* 0x000fea00078e0212 */
[----:B------:R-:W-:Y:S01]  /*1de0*/  R2UR UR11, R18 ;  /* 0x00000000120b72ca */ /* 0x000fe200000e0000 */
[----:B------:R-:W-:Y:S04]  /*1df0*/  UISETP.LT.AND UP0, UPT, URZ, UR4, UPT ;  /* 0x00000004ff00728c */ /* 0x000fe8000bf01270 */
[----:B------:R-:W-:Y:S04]  /*1e00*/  USEL UR4, URZ, UR4, !UP0 ;  /* 0x00000004ff047287 */ /* 0x000fe8000c000000 */
[----:B------:R-:W-:Y:S04]  /*1e10*/  UIMAD UR23, UR4, 0xe, UR15 ;  /* 0x0000000e041778a4 */ /* 0x000fe8000f8e020f */
[----:B------:R1:W-:Y:S01]  /*1e20*/  UTMALDG.2D [UR8], [UR26], desc[UR6] ;  /* 0x000006081a0075b4 */ /* 0x0003e20008009000 */
[----:B------:R1:W-:Y:S04]  /*1e30*/  UTMALDG.2D [UR12], [UR28], desc[UR6] ;  /* 0x0000060c1c0075b4 */ /* 0x0003e80008009000 */
[----:B------:R1:W-:Y:S01]  /*1e40*/  UTMALDG.2D [UR20], [UR24], desc[UR6] ;  /* 0x00000614180075b4 */ /* 0x0003e20008009000 */
[----:B------:R1:W-:Y:S01]  /*1e50*/  SYNCS.ARRIVE.TRANS64 RZ, [R8+URZ+0x31800], R19 ;  /* 0x0318001308ff79a7 */ /* 0x0003e200080000ff */
[----:B------:R-:W2:Y:S02]  /*1e60*/  SYNCS.PHASECHK.TRANS64.TRYWAIT P0, [R8+URZ+0x31828], R15 ;  /* 0x0318280f080075a7 */ /* 0x000ea400080011ff */
[----:B-12---:R-:W-:Y:S05]  /*1e70*/  @!P0 BRA `(.L_x_26) ;  /* 0x0000002400308947 */ /* 0x006fea0003800000 */
.L_x_70:
[----:B------:R-:W-:Y:S01]  /*1e80*/  R2UR UR4, R8 ;  /* 0x00000000080472ca */ /* 0x000fe200000e0000 */
[----:B------:R-:W-:Y:S01]  /*1e90*/  UMOV UR14, 0x0 ;  /* 0x00000000000e7882 */ /* 0x000fe20000000000 */
[----:B------:R-:W-:Y:S01]  /*1ea0*/  R2UR UR10, R10 ;  /* 0x000000000a0a72ca */ /* 0x000fe200000e0000 */
[----:B------:R-:W-:Y:S01]  /*1eb0*/  UMOV UR15, 0x10000000 ;  /* 0x10000000000f7882 */ /* 0x000fe20000000000 */
[----:B------:R-:W-:Y:S01]  /*1ec0*/  R2UR UR16, R24 ;  /* 0x00000000181072ca */ /* 0x000fe200000e0000 */
[----:B------:R-:W-:Y:S01]  /*1ed0*/  IMAD.MOV.U32 R19, RZ, RZ, 0xb000 ;  /* 0x0000b000ff137424 */ /* 0x000fe200078e00ff */
[----:B------:R-:W-:Y:S02]  /*1ee0*/  R2UR UR17, R25 ;  /* 0x00000000191172ca */ /* 0x000fe400000e0000 */
[----:B------:R-:W-:Y:S02]  /*1ef0*/  R2UR UR11, R2 ;  /* 0x00000000020b72ca */ /* 0x000fe400000e0000 */
[----:B------:R-:W-:Y:S02]  /*1f00*/  R2UR UR12, R22 ;  /* 0x00000000160c72ca */ /* 0x000fe400000e0000 */
[----:B------:R-:W-:Y:S01]  /*1f10*/  R2UR UR13, R23 ;  /* 0x00000000170d72ca */ /* 0x000fe200000e0000 */
[----:B------:R-:W-:Y:S01]  /*1f20*/  UIADD3 UR9, UPT, UPT, UR4, 0x31808, URZ ;  /* 0x0003180804097890 */ /* 0x000fe2000fffe0ff */
[----:B------:R-:W-:Y:S01]  /*1f30*/  R2UR UR7, R18 ;  /* 0x00000000120772ca */ /* 0x000fe200000e0000 */
[----:B------:R-:W-:Y:S02]  /*1f40*/  UIADD3 UR10, UPT, UPT, UR10, -0x80, URZ ;  /* 0xffffff800a0a7890 */ /* 0x000fe4000fffe0ff */
[----:B------:R-:W-:Y:S02]  /*1f50*/  UIADD3 UR8, UPT, UPT, UR4, 0x8000, URZ ;  /* 0x0000800004087890 */ /* 0x000fe4000fffe0ff */
[----:B------:R-:W-:Y:S01]  /*1f60*/  UIADD3 UR4, UPT, UPT, UR4, 0x1b000, URZ ;  /* 0x0001b00004047890 */ /* 0x000fe2000fffe0ff */
[----:B------:R-:W-:Y:S02]  /*1f70*/  UMOV UR5, UR9 ;  /* 0x0000000900057c82 */ /* 0x000fe40008000000 */
[----:B------:R-:W-:Y:S04]  /*1f80*/  UMOV UR6, UR10 ;  /* 0x0000000a00067c82 */ /* 0x000fe80008000000 */
[----:B------:R2:W-:Y:S02]  /*1f90*/  UTMALDG.2D [UR8], [UR16], desc[UR14] ;  /* 0x00000e08100075b4 */ /* 0x0005e40008009000 */
[----:B------:R2:W-:Y:S01]  /*1fa0*/  UTMALDG.2D [UR4], [UR12], desc[UR14] ;  /* 0x00000e040c0075b4 */ /* 0x0005e20008009000 */
[----:B------:R2:W-:Y:S01]  /*1fb0*/  SYNCS.ARRIVE.TRANS64 RZ, [R8+URZ+0x31808], R19 ;  /* 0x0318081308ff79a7 */ /* 0x0005e200080000ff */
[----:B------:R-:W3:Y:S02]  /*1fc0*/  SYNCS.PHASECHK.TRANS64.TRYWAIT P0, [R8+URZ+0x31830], R15 ;  /* 0x0318300f080075a7 */ /* 0x000ee400080011ff */
[----:B--23--:R-:W-:Y:S05]  /*1fd0*/  @!P0 BRA `(.L_x_27) ;  /* 0x0000002000f48947 */ /* 0x00cfea0003800000 */
.L_x_72:
[----:B------:R-:W-:Y:S01]  /*1fe0*/  R2UR UR4, R8 ;  /* 0x00000000080472ca */ /* 0x000fe200000e0000 */
[----:B------:R-:W-:Y:S01]  /*1ff0*/  UMOV UR14, 0x0 ;  /* 0x00000000000e7882 */ /* 0x000fe20000000000 */
[----:B------:R-:W-:Y:S01]  /*2000*/  R2UR UR10, R10 ;  /* 0x000000000a0a72ca */ /* 0x000fe200000e0000 */
[----:B------:R-:W-:Y:S01]  /*2010*/  UMOV UR15, 0x10000000 ;  /* 0x10000000000f7882 */ /* 0x000fe20000000000 */
[----:B------:R-:W-:Y:S01]  /*2020*/  R2UR UR16, R24 ;  /* 0x00000000181072ca */ /* 0x000fe200000e0000 */
[----:B------:R-:W-:Y:S01]  /*2030*/  VIADD R3, R10, 0x80 ;  /* 0x000000800a037836 */ /* 0x000fe20000000000 */
[----:B------:R-:W-:Y:S02]  /*2040*/  R2UR UR17, R25 ;  /* 0x00000000191172ca */ /* 0x000fe400000e0000 */
[----:B------:R-:W-:Y:S02]  /*2050*/  R2UR UR11, R2 ;  /* 0x00000000020b72ca */ /* 0x000fe400000e0000 */
[----:B------:R-:W-:Y:S02]  /*2060*/  R2UR UR12, R22 ;  /* 0x00000000160c72ca */ /* 0x000fe400000e0000 */
[----:B------:R-:W-:Y:S01]  /*2070*/  R2UR UR13, R23 ;  /* 0x00000000170d72ca */ /* 0x000fe200000e0000 */
[----:B------:R-:W-:Y:S01]  /*2080*/  UIADD3 UR9, UPT, UPT, UR4, 0x31810, URZ ;  /* 0x0003181004097890 */ /* 0x000fe2000fffe0ff */
[----:B------:R-:W-:Y:S01]  /*2090*/  R2UR UR7, R18 ;  /* 0x00000000120772ca */ /* 0x000fe200000e0000 */
[----:B------:R-:W-:Y:S02]  /*20a0*/  UIADD3 UR8, UPT, UPT, UR4, 0xc000, URZ ;  /* 0x0000c00004087890 */ /* 0x000fe4000fffe0ff */
[----:B------:R-:W-:Y:S01]  /*20b0*/  UIADD3 UR4, UPT, UPT, UR4, 0x22000, URZ ;  /* 0x0002200004047890 */ /* 0x000fe2000fffe0ff */
[----:B------:R-:W-:Y:S02]  /*20c0*/  UMOV UR6, UR10 ;  /* 0x0000000a00067c82 */ /* 0x000fe40008000000 */
[----:B------:R-:W-:Y:S04]  /*20d0*/  UMOV UR5, UR9 ;  /* 0x0000000900057c82 */ /* 0x000fe80008000000 */
[----:B------:R2:W-:Y:S03]  /*20e0*/  UTMALDG.2D [UR8], [UR16], desc[UR14] ;  /* 0x00000e08100075b4 */ /* 0x0005e60008009000 */
[----:B------:R2:W-:Y:S01]  /*20f0*/  UTMALDG.2D [UR4], [UR12], desc[UR14] ;  /* 0x00000e040c0075b4 */ /* 0x0005e20008009000 */
[----:B------:R2:W-:Y:S01]  /*2100*/  SYNCS.ARRIVE.TRANS64 RZ, [R8+URZ+0x31810], R19 ;  /* 0x0318101308ff79a7 */ /* 0x0005e200080000ff */
[----:B------:R-:W3:Y:S02]  /*2110*/  SYNCS.PHASECHK.TRANS64.TRYWAIT P0, [R8+URZ+0x31838], R15 ;  /* 0x0318380f080075a7 */ /* 0x000ee400080011ff */
[----:B--23--:R-:W-:Y:S05]  /*2120*/  @!P0 BRA `(.L_x_28) ;  /* 0x0000002000bc8947 */ /* 0x00cfea0003800000 */
.L_x_74:
[----:B------:R-:W-:Y:S01]  /*2130*/  R2UR UR4, R8 ;  /* 0x00000000080472ca */ /* 0x000fe200000e0000 */
[----:B------:R-:W-:Y:S01]  /*2140*/  UMOV UR14, 0x0 ;  /* 0x00000000000e7882 */ /* 0x000fe20000000000 */
[----:B------:R-:W-:Y:S01]  /*2150*/  R2UR UR16, R24 ;  /* 0x00000000181072ca */ /* 0x000fe200000e0000 */
[----:B------:R-:W-:Y:S01]  /*2160*/  UMOV UR15, 0x10000000 ;  /* 0x10000000000f7882 */ /* 0x000fe20000000000 */
[----:B------:R-:W-:Y:S01]  /*2170*/  R2UR UR17, R25 ;  /* 0x00000000191172ca */ /* 0x000fe200000e0000 */
[----:B------:R-:W-:Y:S01]  /*2180*/  VIADD R10, R10, 0x200 ;  /* 0x000002000a0a7836 */ /* 0x000fe20000000000 */
[----:B------:R-:W-:Y:S01]  /*2190*/  R2UR UR10, R3 ;  /* 0x00000000030a72ca */ /* 0x000fe200000e0000 */
[----:B------:R-:W-:Y:S01]  /*21a0*/  VIADD R0, R0, 0x1 ;  /* 0x0000000100007836 */ /* 0x000fe20000000000 */
[----:B------:R-:W-:Y:S02]  /*21b0*/  R2UR UR11, R2 ;  /* 0x00000000020b72ca */ /* 0x000fe400000e0000 */
[----:B------:R-:W-:Y:S02]  /*21c0*/  R2UR UR12, R22 ;  /* 0x00000000160c72ca */ /* 0x000fe400000e0000 */
[----:B------:R-:W-:Y:S01]  /*21d0*/  R2UR UR13, R23 ;  /* 0x00000000170d72ca */ /* 0x000fe200000e0000 */
[----:B------:R-:W-:Y:S01]  /*21e0*/  UIADD3 UR9, UPT, UPT, UR4, 0x31818, URZ ;  /* 0x0003181804097890 */ /* 0x000fe2000fffe0ff */
[----:B------:R-:W-:Y:S01]  /*21f0*/  R2UR UR7, R18 ;  /* 0x00000000120772ca */ /* 0x000fe200000e0000 */
[----:B------:R-:W-:Y:S01]  /*2200*/  UIADD3 UR8, UPT, UPT, UR4, 0x10000, URZ ;  /* 0x0001000004087890 */ /* 0x000fe2000fffe0ff */
[----:B------:R-:W-:Y:S01]  /*2210*/  ISETP.NE.AND P0, PT, R10, 0x1d00, PT ;  /* 0x00001d000a00780c */ /* 0x000fe20003f05270 */
[----:B------:R-:W-:Y:S02]  /*2220*/  UIADD3 UR4, UPT, UPT, UR4, 0x29000, URZ ;  /* 0x0002900004047890 */ /* 0x000fe4000fffe0ff */
[----:B------:R-:W-:Y:S01]  /*2230*/  UMOV UR6, UR10 ;  /* 0x0000000a00067c82 */ /* 0x000fe20008000000 */
[----:B------:R-:W-:Y:S04]  /*2240*/  UMOV UR5, UR9 ;  /* 0x0000000900057c82 */ /* 0x000fe80008000000 */
[----:B------:R2:W-:Y:S03]  /*2250*/  UTMALDG.2D [UR8], [UR16], desc[UR14] ;  /* 0x00000e08100075b4 */ /* 0x0005e60008009000 */
[----:B------:R2:W-:Y:S01]  /*2260*/  UTMALDG.2D [UR4], [UR12], desc[UR14] ;  /* 0x00000e040c0075b4 */ /* 0x0005e20008009000 */
[----:B------:R2:W-:Y:S01]  /*2270*/  SYNCS.ARRIVE.TRANS64 RZ, [R8+URZ+0x31818], R19 ;  /* 0x0318181308ff79a7 */ /* 0x0005e200080000ff */
[----:B------:R-:W-:Y:S05]  /*2280*/  @P0 BRA `(.L_x_29) ;  /* 0xfffffff800180947 */ /* 0x000fea000383ffff */
[----:B------:R-:W-:-:S13]  /*2290*/  ISETP.NE.AND P0, PT, R14, R11, PT ;  /* 0x0000000b0e00720c */ /* 0x000fda0003f05270 */
[----:B--2---:R-:W-:Y:S05]  /*22a0*/  @!P0 EXIT ;  /* 0x000000000000894d */ /* 0x004fea0003800000 */
[----:B------:R-:W-:-:S05]  /*22b0*/  IADD3 R14, PT, PT, R14, 0x1, RZ ;  /* 0x000000010e0e7810 */ /* 0x000fca0007ffe0ff */
[----:B------:R-:W-:Y:S01]  /*22c0*/  IMAD R0, R14, 0x8f, R12 ;  /* 0x0000008f0e007824 */ /* 0x000fe200078e020c */
[----:B------:R-:W-:Y:S06]  /*22d0*/  BRA `(.L_x_30) ;  /* 0xfffffff4009c7947 */ /* 0x000fec000383ffff */
.L_x_13:
[----:B------:R-:W-:-:S04]  /*22e0*/  LOP3.LUT R0, R3, 0xfffffffc, RZ, 0xc0, !PT ;  /* 0xfffffffc03007812 */ /* 0x000fc800078ec0ff */
[----:B------:R-:W-:-:S13]  /*22f0*/  ISETP.NE.AND P0, PT, R0, 0x4, PT ;  /* 0x000000040000780c */ /* 0x000fda0003f05270 */
[----:B-1----:R-:W-:Y:S05]  /*2300*/  @P0 EXIT ;  /* 0x000000000000094d */ /* 0x002fea0003800000 */
[----:B------:R-:W1:Y:S01]  /*2310*/  S2R R0, SR_CgaCtaId ;  /* 0x0000000000007919 */ /* 0x000e620000008800 */
[----:B------:R-:W-:-:S04]  /*2320*/  MOV R7, 0x400 ;  /* 0x0000040000077802 */ /* 0x000fc80000000f00 */
[----:B-1----:R-:W-:-:S05]  /*2330*/  LEA R0, R0, R7, 0x18 ;  /* 0x0000000700007211 */ /* 0x002fca00078ec0ff */
[----:B------:R-:W1:Y:S02]  /*2340*/  LDS R2, [R0+0x31880] ;  /* 0x0318800000027984 */ /* 0x000e640000000800 */
[----:B-1----:R-:W-:-:S13]  /*2350*/  ISETP.NE.AND P0, PT, R2, RZ, PT ;  /* 0x000000ff0200720c */ /* 0x002fda0003f05270 */
[----:B------:R-:W-:Y:S05]  /*2360*/  @!P0 BRA `(.L_x_31) ;  /* 0x0000000000048947 */ /* 0x000fea0003800000 */
[----:B------:R-:W-:Y:S05]  /*2370*/  BPT.TRAP 0x1 ;  /* 0x000000040000795c */ /* 0x000fea0000300000 */
.L_x_31:
[----:B------:R-:W1:Y:S01]  /*2380*/  S2UR UR4, SR_CTAID.X ;  /* 0x00000000000479c3 */ /* 0x000e620000002500 */
[----:B------:R-:W-:Y:S02]  /*2390*/  IADD3 R3, PT, PT, R3, -0x4, RZ ;  /* 0xfffffffc03037810 */ /* 0x000fe40007ffe0ff */
[----:B-1----:R-:W-:-:S13]  /*23a0*/  ISETP.LE.U32.AND P0, PT, R5, UR4, PT ;  /* 0x0000000405007c0c */ /* 0x002fda000bf03070 */
[----:B------:R-:W-:Y:S05]  /*23b0*/  @P0 BRA `(.L_x_32) ;  /* 0x0000001800d00947 */ /* 0x000fea0003800000 */
[----:B------:R-:W-:Y:S02]  /*23c0*/  IMAD.U32 R31, RZ, RZ, UR4 ;  /* 0x00000004ff1f7e24 */ /* 0x000fe4000f8e00ff */
[----:B------:R-:W-:Y:S02]  /*23d0*/  IMAD.SHL.U32 R21, R21, 0x4, RZ ;  /* 0x0000000415157824 */ /* 0x000fe400078e00ff */
[----:B------:R-:W-:Y:S01]  /*23e0*/  IMAD.SHL.U32 R30, R3, 0x800, RZ ;  /* 0x00000800031e7824 */ /* 0x000fe200078e00ff */
[----:B------:R-:W-:Y:S01]  /*23f0*/  LOP3.LUT R22, RZ, R31, RZ, 0x33, !PT ;  /* 0x0000001fff167212 */ /* 0x000fe200078e33ff */
[C---:B------:R-:W-:Y:S01]  /*2400*/  VIADD R27, R21.reuse, 0x1 ;  /* 0x00000001151b7836 */ /* 0x040fe20000000000 */
[--C-:B------:R-:W-:Y:S01]  /*2410*/  SHF.R.U32.HI R29, RZ, 0x3, R21.reuse ;  /* 0x00000003ff1d7819 */ /* 0x100fe20000011615 */
[----:B------:R-:W-:Y:S01]  /*2420*/  IMAD.MOV.U32 R23, RZ, RZ, RZ ;  /* 0x000000ffff177224 */ /* 0x000fe200078e00ff */
[----:B------:R-:W-:Y:S01]  /*2430*/  IADD3 R25, PT, PT, R21, 0x3, RZ ;  /* 0x0000000315197810 */ /* 0x000fe20007ffe0ff */
[----:B------:R-:W-:Y:S01]  /*2440*/  IMAD.IADD R22, R5, 0x1, R22 ;  /* 0x0000000105167824 */ /* 0x000fe200078e0216 */
[----:B------:R-:W-:Y:S01]  /*2450*/  LOP3.LUT R2, R29, 0x3, RZ, 0xc0, !PT ;  /* 0x000000031d027812 */ /* 0x000fe200078ec0ff */
[----:B------:R-:W-:Y:S01]  /*2460*/  VIADD R5, R21, 0x2 ;  /* 0x0000000215057836 */ /* 0x000fe20000000000 */
[----:B------:R-:W-:Y:S01]  /*2470*/  PRMT R24, R31, 0x7610, R24 ;  /* 0x000076101f187816 */ /* 0x000fe20000000018 */
[----:B------:R-:W-:Y:S01]  /*2480*/  IMAD.HI.U32 R22, R22, -0x1ada67d5, RZ ;  /* 0xe525982b16167827 */ /* 0x000fe200078e00ff */
[----:B------:R-:W-:-:S02]  /*2490*/  LOP3.LUT R28, R2, 0x4, R21, 0xf8, !PT ;  /* 0x00000004021c7812 */ /* 0x000fc400078ef815 */
[C---:B------:R-:W-:Y:S02]  /*24a0*/  LOP3.LUT R27, R2.reuse, 0x5, R27, 0x78, !PT ;  /* 0x00000005021b7812 */ /* 0x040fe400078e781b */
[----:B------:R-:W-:Y:S02]  /*24b0*/  SHF.R.U32.HI R22, RZ, 0x7, R22 ;  /* 0x00000007ff167819 */ /* 0x000fe40000011616 */
[C---:B------:R-:W-:Y:S02]  /*24c0*/  LOP3.LUT R26, R2.reuse, 0x6, R5, 0x78, !PT ;  /* 0x00000006021a7812 */ /* 0x040fe400078e7805 */
[----:B------:R-:W-:Y:S01]  /*24d0*/  LOP3.LUT R25, R2, 0x7, R25, 0x78, !PT ;  /* 0x0000000702197812 */ /* 0x000fe200078e7819 */
[----:B------:R-:W-:Y:S01]  /*24e0*/  IMAD.MOV R22, RZ, RZ, -R22 ;  /* 0x000000ffff167224 */ /* 0x000fe200078e0a16 */
[----:B------:R-:W-:-:S07]  /*24f0*/  MOV R21, 0xffffffff ;  /* 0xffffffff00157802 */ /* 0x000fce0000000f00 */
.L_x_55:
[----:B------:R-:W-:Y:S01]  /*2500*/  VIADD R21, R21, 0x1 ;  /* 0x0000000115157836 */ /* 0x000fe20000000000 */
[----:B------:R-:W-:Y:S05]  /*2510*/  YIELD ;  /* 0x0000000000007946 */ /* 0x000fea0003800000 */
[----:B--2---:R-:W-:Y:S01]  /*2520*/  IMAD.SHL.U32 R5, R21, 0x8, RZ ;  /* 0x0000000815057824 */ /* 0x004fe200078e00ff */
[----:B------:R-:W-:Y:S01]  /*2530*/  SHF.R.U32.HI R7, RZ, 0x1, R21 ;  /* 0x00000001ff077819 */ /* 0x000fe20000011615 */
[----:B------:R-:W-:Y:S01]  /*2540*/  VIADD R22, R22, 0x1 ;  /* 0x0000000116167836 */ /* 0x000fe20000000000 */
[----:B------:R-:W-:Y:S02]  /*2550*/  SHF.R.U32.HI R39, RZ, 0x4, R31 ;  /* 0x00000004ff277819 */ /* 0x000fe4000001161f */
[----:B------:R-:W-:-:S02]  /*2560*/  LOP3.LUT R5, R5, 0x8, RZ, 0xc0, !PT ;  /* 0x0000000805057812 */ /* 0x000fc400078ec0ff */
[----:B------:R-:W-:Y:S01]  /*2570*/  LOP3.LUT R7, R7, 0x1, RZ, 0xc0, !PT ;  /* 0x0000000107077812 */ /* 0x000fe200078ec0ff */
[----:B------:R-:W-:Y:S01]  /*2580*/  IMAD.HI.U32 R39, R39, 0xd79435f, RZ ;  /* 0x0d79435f27277827 */ /* 0x000fe200078e00ff */
[----:B------:R-:W-:Y:S02]  /*2590*/  ISETP.NE.AND P1, PT, R3, RZ, PT ;  /* 0x000000ff0300720c */ /* 0x000fe40003f25270 */
[----:B------:R-:W-:Y:S01]  /*25a0*/  SHF.L.U32 R7, R7, 0x1f, RZ ;  /* 0x0000001f07077819 */ /* 0x000fe200000006ff */
[----:B------:R-:W-:Y:S01]  /*25b0*/  IMAD.IADD R2, R0, 0x1, R5 ;  /* 0x0000000100027824 */ /* 0x000fe200078e0205 */
[C---:B------:R-:W-:Y:S01]  /*25c0*/  PRMT R4, R39.reuse, 0x9910, RZ ;  /* 0x0000991027047816 */ /* 0x040fe200000000ff */
[----:B------:R-:W-:Y:S01]  /*25d0*/  IMAD R35, R39, -0x10, R20 ;  /* 0xfffffff027237824 */ /* 0x000fe200078e0214 */
[----:B------:R-:W-:Y:S01]  /*25e0*/  ISETP.NE.AND P0, PT, R22, 0x1, PT ;  /* 0x000000011600780c */ /* 0x000fe20003f05270 */
[----:B------:R-:W1:Y:S02]  /*25f0*/  SYNCS.PHASECHK.TRANS64.TRYWAIT P2, [R2+URZ+0x31860], R7 ;  /* 0x03186007020075a7 */ /* 0x000e6400080411ff */
[----:B------:R-:W-:-:S05]  /*2600*/  IMAD R4, R4, 0x130, RZ ;  /* 0x0000013004047824 */ /* 0x000fca00078e02ff */
[----:B------:R-:W-:-:S04]  /*2610*/  IADD3 R5, PT, PT, RZ, -R4, RZ ;  /* 0x80000004ff057210 */ /* 0x000fc80007ffe0ff */
[----:B------:R-:W-:Y:S01]  /*2620*/  PRMT R5, R5, 0x7710, RZ ;  /* 0x0000771005057816 */ /* 0x000fe200000000ff */
[----:B-1----:R-:W-:Y:S06]  /*2630*/  @!P2 BRA `(.L_x_33) ;  /* 0x0000001c0094a947 */ /* 0x002fec0003800000 */
.L_x_76:
[----:B------:R-:W-:Y:S01]  /*2640*/  NOP ;  /* 0x0000000000007918 */ /* 0x000fe20000000000 */
[----:B------:R-:W-:Y:S01]  /*2650*/  LOP3.LUT R6, R21, 0x1, RZ, 0xc0, !PT ;  /* 0x0000000115067812 */ /* 0x000fe200078ec0ff */
[----:B------:R-:W-:Y:S01]  /*2660*/  IMAD.IADD R38, R5, 0x1, R24 ;  /* 0x0000000105267824 */ /* 0x000fe200078e0218 */
[----:B------:R-:W-:Y:S01]  /*2670*/  VIMNMX.U32 R35, PT, PT, R35, 0x10, PT ;  /* 0x0000001023237848 */ /* 0x000fe20003fe0000 */
[----:B------:R-:W-:Y:S06]  /*2680*/  @P1 BRA `(.L_x_34) ;  /* 0x0000000000041947 */ /* 0x000fec0003800000 */
[----:B------:R-:W-:-:S04]  /*2690*/  DEPBAR.LE SB0, 0x1 ;  /* 0x000080400000791a */ /* 0x000fc80000000000 */
.L_x_34:
[----:B------:R-:W-:Y:S02]  /*26a0*/  LOP3.LUT R8, R38, 0xffff, RZ, 0xc0, !PT ;  /* 0x0000ffff26087812 */ /* 0x000fe400078ec0ff */
[----:B------:R-:W-:Y:S02]  /*26b0*/  MOV R4, 0x26d0 ;  /* 0x000026d000047802 */ /* 0x000fe40000000f00 */
[----:B-1----:R-:W-:Y:S05]  /*26c0*/  CALL.REL.NOINC `($__internal_3_$__cuda_sm20_div_u16) ;  /* 0x0000001c00ac7944 */ /* 0x002fea0003c00000 */
[----:B------:R-:W-:Y:S05]  /*26d0*/  WARPSYNC.ALL ;  /* 0x0000000000007948 */ /* 0x000fea0003800000 */
[----:B------:R-:W-:Y:S01]  /*26e0*/  NOP ;  /* 0x0000000000007918 */ /* 0x000fe20000000000 */
[----:B------:R-:W-:Y:S02]  /*26f0*/  ISETP.NE.AND P1, PT, R3, RZ, PT ;  /* 0x000000ff0300720c */ /* 0x000fe40003f25270 */
[----:B------:R-:W-:Y:S01]  /*2700*/  R2UR UR7, R6 ;  /* 0x00000000060772ca */ /* 0x000fe200000e0000 */
[----:B------:R-:W-:Y:S01]  /*2710*/  BAR.SYNC.DEFER_BLOCKING 0x8, 0x80 ;  /* 0x0202000000007b1d */ /* 0x000fe20000010000 */
[----:B------:R-:W-:Y:S01]  /*2720*/  IMAD R32, R23, 0x2000, R30 ;  /* 0x0000200017207824 */ /* 0x000fe200078e021e */
[----:B------:R-:W-:-:S03]  /*2730*/  PRMT R40, R36, 0x9910, RZ ;  /* 0x0000991024287816 */ /* 0x000fc600000000ff */
[----:B------:R-:W-:-:S04]  /*2740*/  IMAD R37, R29, 0x80, R32 ;  /* 0x000000801d257824 */ /* 0x000fc800078e0220 */
[----:B------:R-:W-:-:S03]  /*2750*/  IMAD R33, R28, 0x10, R37 ;  /* 0x000000101c217824 */ /* 0x000fc600078e0225 */
[----:B------:R-:W-:-:S09]  /*2760*/  UIMAD UR7, UR7, 0xe0, URZ ;  /* 0x000000e0070778a4 */ /* 0x000fd2000f8e02ff */
[----:B------:R-:W1:Y:S01]  /*2770*/  LDTM.x8 R12, tmem[UR7] ;  /* 0x00000007000c79ee */ /* 0x000e6200081c0000 */
[----:B------:R-:W-:Y:S01]  /*2780*/  NOP ;  /* 0x0000000000007918 */ /* 0x000fe20000000000 */
[----:B-1----:R-:W1:Y:S01]  /*2790*/  LDTM.x8 R4, tmem[UR7+0x8] ;  /* 0x00000807000479ee */ /* 0x002e6200081c0000 */
[----:B------:R-:W-:Y:S02]  /*27a0*/  F2FP.BF16.F32.PACK_AB R12, R13, R12 ;  /* 0x0000000c0d0c723e */ /* 0x000fe400000010ff */
[----:B------:R-:W-:Y:S02]  /*27b0*/  F2FP.BF16.F32.PACK_AB R13, R15, R14 ;  /* 0x0000000e0f0d723e */ /* 0x000fe400000010ff */
[----:B------:R-:W-:Y:S01]  /*27c0*/  F2FP.BF16.F32.PACK_AB R14, R17, R16 ;  /* 0x00000010110e723e */ /* 0x000fe200000010ff */
[C---:B------:R-:W-:Y:S01]  /*27d0*/  IMAD.IADD R16, R0.reuse, 0x1, R33 ;  /* 0x0000000100107824 */ /* 0x040fe200078e0221 */
[----:B------:R-:W-:Y:S02]  /*27e0*/  F2FP.BF16.F32.PACK_AB R15, R19, R18 ;  /* 0x00000012130f723e */ /* 0x000fe400000010ff */
[----:B-1----:R-:W-:Y:S01]  /*27f0*/  F2FP.BF16.F32.PACK_AB R33, R7, R6 ;  /* 0x000000060721723e */ /* 0x002fe200000010ff */
[----:B------:R-:W-:Y:S01]  /*2800*/  IMAD R7, R27, 0x10, R37 ;  /* 0x000000101b077824 */ /* 0x000fe200078e0225 */
[----:B------:R-:W-:Y:S01]  /*2810*/  F2FP.BF16.F32.PACK_AB R32, R5, R4 ;  /* 0x000000040520723e */ /* 0x000fe200000010ff */
[----:B------:R1:W-:Y:S01]  /*2820*/  STS.128 [R16], R12 ;  /* 0x0000000c10007388 */ /* 0x0003e20000000c00 */
[----:B------:R-:W-:Y:S01]  /*2830*/  PRMT R5, R35, 0x9910, RZ ;  /* 0x0000991023057816 */ /* 0x000fe200000000ff */
[----:B------:R-:W-:Y:S01]  /*2840*/  NOP ;  /* 0x0000000000007918 */ /* 0x000fe20000000000 */
[----:B------:R-:W-:Y:S01]  /*2850*/  F2FP.BF16.F32.PACK_AB R34, R9, R8 ;  /* 0x000000080922723e */ /* 0x000fe200000010ff */
[----:B------:R-:W-:Y:S01]  /*2860*/  IMAD.IADD R42, R0, 0x1, R7 ;  /* 0x00000001002a7824 */ /* 0x000fe200078e0207 */
[----:B------:R-:W-:Y:S01]  /*2870*/  F2FP.BF16.F32.PACK_AB R35, R11, R10 ;  /* 0x0000000a0b23723e */ /* 0x000fe200000010ff */
[----:B------:R-:W-:-:S04]  /*2880*/  IMAD R40, R40, R5, RZ ;  /* 0x0000000528287224 */ /* 0x000fc800078e02ff */
[----:B------:R2:W-:Y:S01]  /*2890*/  STS.128 [R42], R32 ;  /* 0x000000202a007388 */ /* 0x0005e20000000c00 */
[----:B------:R-:W-:-:S05]  /*28a0*/  IMAD.MOV R40, RZ, RZ, -R40 ;  /* 0x000000ffff287224 */ /* 0x000fca00078e0a28 */
[----:B------:R-:W-:-:S05]  /*28b0*/  PRMT R41, R40, 0x7710, RZ ;  /* 0x0000771028297816 */ /* 0x000fca00000000ff */
[----:B------:R-:W-:-:S05]  /*28c0*/  IMAD.IADD R38, R38, 0x1, R41 ;  /* 0x0000000126267824 */ /* 0x000fca00078e0229 */
[----:B------:R-:W-:Y:S01]  /*28d0*/  LOP3.LUT R38, R38, 0xffff, RZ, 0xc0, !PT ;  /* 0x0000ffff26267812 */ /* 0x000fe200078ec0ff */
[----:B-1----:R-:W1:Y:S01]  /*28e0*/  LDTM.x8 R12, tmem[UR7+0x10] ;  /* 0x00001007000c79ee */ /* 0x002e6200081c0000 */
[----:B------:R-:W-:Y:S01]  /*28f0*/  NOP ;  /* 0x0000000000007918 */ /* 0x000fe20000000000 */
[----:B-1----:R-:W1:Y:S02]  /*2900*/  LDTM.x8 R4, tmem[UR7+0x18] ;  /* 0x00001807000479ee */ /* 0x002e6400081c0000 */
[----:B------:R-:W-:Y:S01]  /*2910*/  IMAD R39, R39, 0x10, R38 ;  /* 0x0000001027277824 */ /* 0x000fe200078e0226 */
[----:B--2---:R-:W-:-:S03]  /*2920*/  LOP3.LUT R32, R36, 0xffff, RZ, 0xc0, !PT ;  /* 0x0000ffff24207812 */ /* 0x004fc600078ec0ff */
[----:B------:R-:W-:Y:S02]  /*2930*/  IMAD.SHL.U32 R33, R39, 0x80, RZ ;  /* 0x0000008027217824 */ /* 0x000fe400078e00ff */
[----:B------:R-:W-:Y:S01]  /*2940*/  IMAD R32, R32, 0xe0, RZ ;  /* 0x000000e020207824 */ /* 0x000fe200078e02ff */
[----:B------:R-:W-:Y:S02]  /*2950*/  F2FP.BF16.F32.PACK_AB R12, R13, R12 ;  /* 0x0000000c0d0c723e */ /* 0x000fe400000010ff */
[----:B------:R-:W-:Y:S02]  /*2960*/  F2FP.BF16.F32.PACK_AB R13, R15, R14 ;  /* 0x0000000e0f0d723e */ /* 0x000fe400000010ff */
[----:B------:R-:W-:Y:S01]  /*2970*/  F2FP.BF16.F32.PACK_AB R14, R17, R16 ;  /* 0x00000010110e723e */ /* 0x000fe200000010ff */
[--C-:B------:R-:W-:Y:S01]  /*2980*/  IMAD R17, R26, 0x10, R37.reuse ;  /* 0x000000101a117824 */ /* 0x100fe200078e0225 */
[----:B------:R-:W-:Y:S01]  /*2990*/  F2FP.BF16.F32.PACK_AB R15, R19, R18 ;  /* 0x00000012130f723e */ /* 0x000fe200000010ff */
[----:B------:R-:W-:Y:S01]  /*29a0*/  IMAD R37, R25, 0x10, R37 ;  /* 0x0000001019257824 */ /* 0x000fe200078e0225 */
[----:B-1----:R-:W-:Y:S01]  /*29b0*/  F2FP.BF16.F32.PACK_AB R4, R5, R4 ;  /* 0x000000040504723e */ /* 0x002fe200000010ff */
[C---:B------:R-:W-:Y:S01]  /*29c0*/  IMAD.IADD R17, R0.reuse, 0x1, R17 ;  /* 0x0000000100117824 */ /* 0x040fe200078e0211 */
[----:B------:R-:W-:Y:S01]  /*29d0*/  F2FP.BF16.F32.PACK_AB R5, R7, R6 ;  /* 0x000000060705723e */ /* 0x000fe200000010ff */
[----:B------:R-:W-:Y:S01]  /*29e0*/  IMAD.IADD R37, R0, 0x1, R37 ;  /* 0x0000000100257824 */ /* 0x000fe200078e0225 */
[----:B------:R-:W-:-:S02]  /*29f0*/  F2FP.BF16.F32.PACK_AB R6, R9, R8 ;  /* 0x000000080906723e */ /* 0x000fc400000010ff */
[----:B------:R-:W-:Y:S01]  /*2a00*/  F2FP.BF16.F32.PACK_AB R7, R11, R10 ;  /* 0x0000000a0b07723e */ /* 0x000fe200000010ff */
[----:B------:R1:W-:Y:S01]  /*2a10*/  STS.128 [R17], R12 ;  /* 0x0000000c11007388 */ /* 0x0003e20000000c00 */
[----:B------:R-:W-:-:S03]  /*2a20*/  NOP ;  /* 0x0000000000007918 */ /* 0x000fc60000000000 */
[----:B------:R1:W-:Y:S01]  /*2a30*/  STS.128 [R37], R4 ;  /* 0x0000000425007388 */ /* 0x0003e20000000c00 */
[----:B------:R2:W-:Y:S06]  /*2a40*/  MEMBAR.ALL.CTA ;  /* 0x0000000000007992 */ /* 0x0005ec0000008000 */
[----:B--2---:R-:W2:Y:S02]  /*2a50*/  FENCE.VIEW.ASYNC.S ;  /* 0x00000000000073c6 */ /* 0x004ea40000000000 */
[----:B--2---:R-:W-:Y:S06]  /*2a60*/  BAR.SYNC.DEFER_BLOCKING 0x8, 0x80 ;  /* 0x0202000000007b1d */ /* 0x004fec0000010000 */
[----:B------:R-:W-:Y:S05]  /*2a70*/  @P1 BRA `(.L_x_35) ;  /* 0x0000000000381947 */ /* 0x000fea0003800000 */
[----:B------:R-:W-:Y:S01]  /*2a80*/  ELECT P2, URZ, PT ;  /* 0x0000000000ff782f */ /* 0x000fe20003840000 */
[----:B------:R-:W-:-:S12]  /*2a90*/  BSSY.RECONVERGENT B0, `(.L_x_35) ;  /* 0x000000c000007945 */ /* 0x000fd80003800200 */
[----:B------:R-:W-:Y:S05]  /*2aa0*/  @!P2 BRA `(.L_x_36) ;  /* 0x000000000028a947 */ /* 0x000fea0003800000 */
[----:B------:R-:W2:Y:S01]  /*2ab0*/  LDCU.64 UR8, c[0x0][0x348] ;  /* 0x00006900ff0877ac */ /* 0x000ea20008000a00 */
[----:B------:R-:W-:Y:S02]  /*2ac0*/  R2UR UR10, R23 ;  /* 0x00000000170a72ca */ /* 0x000fe400000e0000 */
[----:B------:R-:W-:Y:S02]  /*2ad0*/  R2UR UR4, R0 ;  /* 0x00000000000472ca */ /* 0x000fe400000e0000 */
[----:B------:R-:W-:Y:S02]  /*2ae0*/  R2UR UR5, R32 ;  /* 0x00000000200572ca */ /* 0x000fe400000e0000 */
[----:B------:R-:W-:-:S09]  /*2af0*/  R2UR UR6, R33 ;  /* 0x00000000210672ca */ /* 0x000fd200000e0000 */
[----:B------:R-:W-:Y:S02]  /*2b00*/  ULEA UR4, UR10, UR4, 0xd ;  /* 0x000000040a047291 */ /* 0x000fe4000f8e68ff */
[----:B--2---:R-:W-:-:S04]  /*2b10*/  UIADD3 UR8, UP0, UPT, UR8, 0x240, URZ ;  /* 0x0000024008087890 */ /* 0x004fc8000ff1e0ff */
[----:B------:R-:W-:-:S09]  /*2b20*/  UIADD3.X UR9, UPT, UPT, URZ, UR9, URZ, UP0, !UPT ;  /* 0x00000009ff097290 */ /* 0x000fd200087fe4ff */
[----:B------:R2:W-:Y:S02]  /*2b30*/  UTMASTG.2D [UR4], [UR8] ;  /* 0x00000004080073b5 */ /* 0x0005e40008008000 */
[----:B--2---:R0:W-:Y:S02]  /*2b40*/  UTMACMDFLUSH ;  /* 0x00000000000079b7 */ /* 0x0041e40000000000 */
.L_x_36:
[----:B------:R-:W-:Y:S05]  /*2b50*/  BSYNC.RECONVERGENT B0 ;  /* 0x0000000000007941 */ /* 0x000fea0003800200 */
.L_x_35:
[----:B------:R-:W-:Y:S05]  /*2b60*/  @P1 BRA `(.L_x_37) ;  /* 0x0000000000041947 */ /* 0x000fea0003800000 */
[----:B------:R-:W-:-:S04]  /*2b70*/  DEPBAR.LE SB0, 0x1 ;  /* 0x000080400000791a */ /* 0x000fc80000000000 */
.L_x_37:
[----:B------:R-:W-:Y:S01]  /*2b80*/  BAR.SYNC.DEFER_BLOCKING 0x8, 0x80 ;  /* 0x0202000000007b1d */ /* 0x000fe20000010000 */
[----:B------:R-:W-:-:S04]  /*2b90*/  LOP3.LUT R53, R23, 0x1, RZ, 0xc0, !PT ;  /* 0x0000000117357812 */ /* 0x000fc800078ec0ff */
[----:B------:R-:W-:Y:S01]  /*2ba0*/  LOP3.LUT R23, R53, 0x1, RZ, 0x3c, !PT ;  /* 0x0000000135177812 */ /* 0x000fe200078e3cff */
[----:B-1----:R-:W1:Y:S04]  /*2bb0*/  LDTM.x8 R12, tmem[UR7+0x20] ;  /* 0x00002007000c79ee */ /* 0x002e6800081c0000 */
[C---:B------:R-:W-:Y:S02]  /*2bc0*/  IMAD R34, R23.reuse, 0x2000, R30 ;  /* 0x0000200017227824 */ /* 0x040fe400078e021e */
[----:B------:R-:W-:Y:S02]  /*2bd0*/  IMAD R50, R23, 0x2000, R0 ;  /* 0x0000200017327824 */ /* 0x000fe400078e0200 */
[----:B------:R-:W-:-:S04]  /*2be0*/  IMAD R34, R29, 0x80, R34 ;  /* 0x000000801d227824 */ /* 0x000fc800078e0222 */
[--C-:B------:R-:W-:Y:S02]  /*2bf0*/  IMAD R37, R28, 0x10, R34.reuse ;  /* 0x000000101c257824 */ /* 0x100fe400078e0222 */
[--C-:B------:R-:W-:Y:S02]  /*2c00*/  IMAD R35, R27, 0x10, R34.reuse ;  /* 0x000000101b237824 */ /* 0x100fe400078e0222 */
[C---:B------:R-:W-:Y:S01]  /*2c10*/  IMAD.IADD R37, R0.reuse, 0x1, R37 ;  /* 0x0000000100257824 */ /* 0x040fe200078e0225 */
[----:B------:R-:W-:Y:S01]  /*2c20*/  NOP ;  /* 0x0000000000007918 */ /* 0x000fe20000000000 */
[----:B-1----:R-:W1:Y:S01]  /*2c30*/  LDTM.x8 R4, tmem[UR7+0x28] ;  /* 0x00002807000479ee */ /* 0x002e6200081c0000 */
[----:B------:R-:W-:Y:S02]  /*2c40*/  IMAD.IADD R35, R0, 0x1, R35 ;  /* 0x0000000100237824 */ /* 0x000fe400078e0223 */
[--C-:B------:R-:W-:Y:S02]  /*2c50*/  IMAD R39, R26, 0x10, R34.reuse ;  /* 0x000000101a277824 */ /* 0x100fe400078e0222 */
[----:B------:R-:W-:Y:S01]  /*2c60*/  IMAD R51, R25, 0x10, R34 ;  /* 0x0000001019337824 */ /* 0x000fe200078e0222 */
[----:B------:R-:W-:Y:S01]  /*2c70*/  F2FP.BF16.F32.PACK_AB R44, R13, R12 ;  /* 0x0000000c0d2c723e */ /* 0x000fe200000010ff */
[C---:B------:R-:W-:Y:S01]  /*2c80*/  IMAD.IADD R39, R0.reuse, 0x1, R39 ;  /* 0x0000000100277824 */ /* 0x040fe200078e0227 */
[----:B------:R-:W-:Y:S01]  /*2c90*/  F2FP.BF16.F32.PACK_AB R45, R15, R14 ;  /* 0x0000000e0f2d723e */ /* 0x000fe200000010ff */
[----:B------:R-:W-:Y:S01]  /*2ca0*/  IMAD.IADD R51, R0, 0x1, R51 ;  /* 0x0000000100337824 */ /* 0x000fe200078e0233 */
[----:B------:R-:W-:-:S02]  /*2cb0*/  F2FP.BF16.F32.PACK_AB R46, R17, R16 ;  /* 0x00000010112e723e */ /* 0x000fc400000010ff */
[----:B------:R-:W-:-:S05]  /*2cc0*/  F2FP.BF16.F32.PACK_AB R47, R19, R18 ;  /* 0x00000012132f723e */ /* 0x000fca00000010ff */
[----:B------:R2:W-:Y:S01]  /*2cd0*/  STS.128 [R37], R44 ;  /* 0x0000002c25007388 */ /* 0x0005e20000000c00 */
[----:B------:R-:W-:Y:S01]  /*2ce0*/  NOP ;  /* 0x0000000000007918 */ /* 0x000fe20000000000 */
[----:B-1----:R-:W1:Y:S01]  /*2cf0*/  LDTM.x8 R12, tmem[UR7+0x30] ;  /* 0x00003007000c79ee */ /* 0x002e6200081c0000 */
[----:B------:R-:W-:Y:S02]  /*2d00*/  F2FP.BF16.F32.PACK_AB R40, R5, R4 ;  /* 0x000000040528723e */ /* 0x000fe400000010ff */
[----:B------:R-:W-:Y:S02]  /*2d10*/  F2FP.BF16.F32.PACK_AB R41, R7, R6 ;  /* 0x000000060729723e */ /* 0x000fe400000010ff */
[----:B------:R-:W-:Y:S02]  /*2d20*/  F2FP.BF16.F32.PACK_AB R42, R9, R8 ;  /* 0x00000008092a723e */ /* 0x000fe400000010ff */
        /* <DEDUP_REMOVED lines=10> */
[----:B-1----:R-:W-:Y:S02]  /*2dd0*/  F2FP.BF16.F32.PACK_AB R4, R5, R4 ;  /* 0x000000040504723e */ /* 0x002fe400000010ff */
[----:B------:R-:W-:Y:S02]  /*2de0*/  F2FP.BF16.F32.PACK_AB R5, R7, R6 ;  /* 0x000000060705723e */ /* 0x000fe400000010ff */
[----:B------:R-:W-:Y:S02]  /*2df0*/  F2FP.BF16.F32.PACK_AB R6, R9, R8 ;  /* 0x000000080906723e */ /* 0x000fe400000010ff */
[----:B------:R-:W-:-:S05]  /*2e00*/  F2FP.BF16.F32.PACK_AB R7, R11, R10 ;  /* 0x0000000a0b07723e */ /* 0x000fca00000010ff */
[----:B------:R2:W-:Y:S01]  /*2e10*/  STS.128 [R51], R4 ;  /* 0x0000000433007388 */ /* 0x0005e20000000c00 */
[----:B------:R1:W-:Y:S06]  /*2e20*/  MEMBAR.ALL.CTA ;  /* 0x0000000000007992 */ /* 0x0003ec0000008000 */
[----:B-1----:R-:W1:Y:S02]  /*2e30*/  FENCE.VIEW.ASYNC.S ;  /* 0x00000000000073c6 */ /* 0x002e640000000000 */
[----:B-1----:R-:W-:Y:S06]  /*2e40*/  BAR.SYNC.DEFER_BLOCKING 0x8, 0x80 ;  /* 0x0202000000007b1d */ /* 0x002fec0000010000 */
[----:B------:R-:W-:Y:S05]  /*2e50*/  @P1 BRA `(.L_x_38) ;  /* 0x0000000000381947 */ /* 0x000fea0003800000 */
[----:B------:R-:W-:Y:S01]  /*2e60*/  ELECT P2, URZ, PT ;  /* 0x0000000000ff782f */ /* 0x000fe20003840000 */
[----:B------:R-:W-:-:S12]  /*2e70*/  BSSY.RECONVERGENT B0, `(.L_x_39) ;  /* 0x000000b000007945 */ /* 0x000fd80003800200 */
[----:B------:R-:W-:Y:S05]  /*2e80*/  @!P2 BRA `(.L_x_40) ;  /* 0x000000000024a947 */ /* 0x000fea0003800000 */
[----:B------:R-:W1:Y:S01]  /*2e90*/  LDCU.64 UR8, c[0x0][0x348] ;  /* 0x00006900ff0877ac */ /* 0x000e620008000a00 */
[----:B------:R-:W-:Y:S02]  /*2ea0*/  R2UR UR5, R32 ;  /* 0x00000000200572ca */ /* 0x000fe400000e0000 */
[----:B------:R-:W-:Y:S02]  /*2eb0*/  R2UR UR4, R50 ;  /* 0x00000000320472ca */ /* 0x000fe400000e0000 */
[----:B------:R-:W-:-:S09]  /*2ec0*/  R2UR UR6, R33 ;  /* 0x00000000210672ca */ /* 0x000fd200000e0000 */
[----:B------:R-:W-:Y:S02]  /*2ed0*/  UIADD3 UR5, UPT, UPT, UR5, 0x20, URZ ;  /* 0x0000002005057890 */ /* 0x000fe4000fffe0ff */
[----:B-1----:R-:W-:-:S04]  /*2ee0*/  UIADD3 UR8, UP0, UPT, UR8, 0x240, URZ ;  /* 0x0000024008087890 */ /* 0x002fc8000ff1e0ff */
[----:B------:R-:W-:-:S09]  /*2ef0*/  UIADD3.X UR9, UPT, UPT, URZ, UR9, URZ, UP0, !UPT ;  /* 0x00000009ff097290 */ /* 0x000fd200087fe4ff */
[----:B------:R1:W-:Y:S02]  /*2f00*/  UTMASTG.2D [UR4], [UR8] ;  /* 0x00000004080073b5 */ /* 0x0003e40008008000 */
[----:B-1----:R0:W-:Y:S02]  /*2f10*/  UTMACMDFLUSH ;  /* 0x00000000000079b7 */ /* 0x0021e40000000000 */
.L_x_40:
[----:B------:R-:W-:Y:S05]  /*2f20*/  BSYNC.RECONVERGENT B0 ;  /* 0x0000000000007941 */ /* 0x000fea0003800200 */
.L_x_39:
[----:B------:R-:W-:-:S04]  /*2f30*/  DEPBAR.LE SB0, 0x1 ;  /* 0x000080400000791a */ /* 0x000fc80000000000 */
.L_x_38:
[----:B------:R-:W-:Y:S01]  /*2f40*/  BAR.SYNC.DEFER_BLOCKING 0x8, 0x80 ;  /* 0x0202000000007b1d */ /* 0x000fe20000010000 */
[C---:B------:R-:W-:Y:S02]  /*2f50*/  IMAD R38, R53.reuse, 0x2000, R30 ;  /* 0x0000200035267824 */ /* 0x040fe400078e021e */
[----:B------:R-:W-:Y:S02]  /*2f60*/  IMAD R48, R53, 0x2000, R0 ;  /* 0x0000200035307824 */ /* 0x000fe400078e0200 */
[----:B------:R-:W-:Y:S01]  /*2f70*/  IMAD R38, R29, 0x80, R38 ;  /* 0x000000801d267824 */ /* 0x000fe200078e0226 */
[----:B--2---:R-:W1:Y:S03]  /*2f80*/  LDTM.x8 R12, tmem[UR7+0x40] ;  /* 0x00004007000c79ee */ /* 0x004e6600081c0000 */
[----:B------:R-:W-:-:S04]  /*2f90*/  IMAD R49, R25, 0x10, R38 ;  /* 0x0000001019317824 */ /* 0x000fc800078e0226 */
[----:B------:R-:W-:Y:S01]  /*2fa0*/  IMAD.IADD R49, R0, 0x1, R49 ;  /* 0x0000000100317824 */ /* 0x000fe200078e0231 */
[----:B------:R-:W-:Y:S01]  /*2fb0*/  NOP ;  /* 0x0000000000007918 */ /* 0x000fe20000000000 */
[----:B-1----:R-:W1:Y:S01]  /*2fc0*/  LDTM.x8 R4, tmem[UR7+0x48] ;  /* 0x00004807000479ee */ /* 0x002e6200081c0000 */
[----:B------:R-:W-:Y:S01]  /*2fd0*/  F2FP.BF16.F32.PACK_AB R44, R13, R12 ;  /* 0x0000000c0d2c723e */ /* 0x000fe200000010ff */
[----:B------:R-:W-:Y:S01]  /*2fe0*/  IMAD R13, R28, 0x10, R38 ;  /* 0x000000101c0d7824 */ /* 0x000fe200078e0226 */
[----:B------:R-:W-:Y:S02]  /*2ff0*/  F2FP.BF16.F32.PACK_AB R45, R15, R14 ;  /* 0x0000000e0f2d723e */ /* 0x000fe400000010ff */
[----:B------:R-:W-:Y:S01]  /*3000*/  F2FP.BF16.F32.PACK_AB R46, R17, R16 ;  /* 0x00000010112e723e */ /* 0x000fe200000010ff */
[----:B------:R-:W-:Y:S01]  /*3010*/  IMAD.IADD R36, R0, 0x1, R13 ;  /* 0x0000000100247824 */ /* 0x000fe200078e020d */
[----:B------:R-:W-:-:S05]  /*3020*/  F2FP.BF16.F32.PACK_AB R47, R19, R18 ;  /* 0x00000012132f723e */ /* 0x000fca00000010ff */
[----:B------:R2:W-:Y:S01]  /*3030*/  STS.128 [R36], R44 ;  /* 0x0000002c24007388 */ /* 0x0005e20000000c00 */
        /* <DEDUP_REMOVED lines=11> */
[----:B------:R-:W-:Y:S02]  /*30f0*/  F2FP.BF16.F32.PACK_AB R12, R13, R12 ;  /* 0x0000000c0d0c723e */ /* 0x000fe400000010ff */
[----:B------:R-:W-:Y:S02]  /*3100*/  F2FP.BF16.F32.PACK_AB R13, R15, R14 ;  /* 0x0000000e0f0d723e */ /* 0x000fe400000010ff */
[----:B------:R-:W-:Y:S01]  /*3110*/  F2FP.BF16.F32.PACK_AB R14, R17, R16 ;  /* 0x00000010110e723e */ /* 0x000fe200000010ff */
[----:B------:R-:W-:Y:S01]  /*3120*/  IMAD R17, R26, 0x10, R38 ;  /* 0x000000101a117824 */ /* 0x000fe200078e0226 */
[----:B------:R-:W-:-:S03]  /*3130*/  F2FP.BF16.F32.PACK_AB R15, R19, R18 ;  /* 0x00000012130f723e */ /* 0x000fc600000010ff */
[----:B------:R-:W-:-:S05]  /*3140*/  IMAD.IADD R38, R0, 0x1, R17 ;  /* 0x0000000100267824 */ /* 0x000fca00078e0211 */
        /* <DEDUP_REMOVED lines=23> */
.L_x_43:
[----:B------:R-:W-:Y:S05]  /*32c0*/  BSYNC.RECONVERGENT B0 ;  /* 0x0000000000007941 */ /* 0x000fea0003800200 */
.L_x_42:
[----:B------:R-:W-:-:S04]  /*32d0*/  DEPBAR.LE SB0, 0x1 ;  /* 0x000080400000791a */ /* 0x000fc80000000000 */
.L_x_41:
[----:B------:R-:W-:Y:S06]  /*32e0*/  BAR.SYNC.DEFER_BLOCKING 0x8, 0x80 ;  /* 0x0202000000007b1d */ /* 0x000fec0000010000 */
[----:B--2---:R-:W1:Y:S01]  /*32f0*/  LDTM.x8 R12, tmem[UR7+0x60] ;  /* 0x00006007000c79ee */ /* 0x004e6200081c0000 */
[----:B------:R-:W-:Y:S01]  /*3300*/  NOP ;  /* 0x0000000000007918 */ /* 0x000fe20000000000 */
[----:B-1----:R-:W1:Y:S01]  /*3310*/  LDTM.x8 R4, tmem[UR7+0x68] ;  /* 0x00006807000479ee */ /* 0x002e6200081c0000 */
[----:B------:R-:W-:Y:S02]  /*3320*/  F2FP.BF16.F32.PACK_AB R44, R13, R12 ;  /* 0x0000000c0d2c723e */ /* 0x000fe400000010ff */
[----:B------:R-:W-:-:S02]  /*3330*/  F2FP.BF16.F32.PACK_AB R45, R15, R14 ;  /* 0x0000000e0f2d723e */ /* 0x000fc400000010ff */
        /* <DEDUP_REMOVED lines=39> */
.L_x_46:
[----:B------:R-:W-:Y:S05]  /*35b0*/  BSYNC.RECONVERGENT B0 ;  /* 0x0000000000007941 */ /* 0x000fea0003800200 */
.L_x_45:
[----:B------:R-:W-:-:S04]  /*35c0*/  DEPBAR.LE SB0, 0x1 ;  /* 0x000080400000791a */ /* 0x000fc80000000000 */
.L_x_44:
        /* <DEDUP_REMOVED lines=45> */
.L_x_49:
[----:B------:R-:W-:Y:S05]  /*38a0*/  BSYNC.RECONVERGENT B0 ;  /* 0x0000000000007941 */ /* 0x000fea0003800200 */
.L_x_48:
[----:B------:R-:W-:-:S04]  /*38b0*/  DEPBAR.LE SB0, 0x1 ;  /* 0x000080400000791a */ /* 0x000fc80000000000 */
.L_x_47:
        /* <DEDUP_REMOVED lines=45> */
.L_x_52:
[----:B------:R-:W-:Y:S05]  /*3b90*/  BSYNC.RECONVERGENT B0 ;  /* 0x0000000000007941 */ /* 0x000fea0003800200 */
.L_x_51:
[----:B------:R-:W-:-:S04]  /*3ba0*/  DEPBAR.LE SB0, 0x1 ;  /* 0x000080400000791a */ /* 0x000fc80000000000 */
.L_x_50:
[----:B------:R-:W-:Y:S01]  /*3bb0*/  BAR.SYNC.DEFER_BLOCKING 0x8, 0x80 ;  /* 0x0202000000007b1d */ /* 0x000fe20000010000 */
[----:B------:R-:W-:-:S05]  /*3bc0*/  VIADD R2, R2, 0x31870 ;  /* 0x0003187002027836 */ /* 0x000fca0000000000 */
[----:B------:R-:W-:Y:S01]  /*3bd0*/  PRMT R2, RZ, 0x654, R2 ;  /* 0x00000654ff027816 */ /* 0x000fe20000000002 */
[----:B--2---:R-:W1:Y:S01]  /*3be0*/  LDTM.x8 R12, tmem[UR7+0xc0] ;  /* 0x0000c007000c79ee */ /* 0x004e6200081c0000 */
        /* <DEDUP_REMOVED lines=27> */
[----:B------:R-:W-:Y:S01]  /*3da0*/  NOP ;  /* 0x0000000000007918 */ /* 0x000fe20000000000 */
[----:B------:R2:W-:Y:S01]  /*3db0*/  SYNCS.ARRIVE.TRANS64.RED.A1T0 RZ, [R2+URZ], RZ ;  /* 0x000000ff02ff79a7 */ /* 0x0005e200081004ff */
        /* <DEDUP_REMOVED lines=16> */
.L_x_54:
[----:B------:R-:W-:Y:S05]  /*3ec0*/  BSYNC.RECONVERGENT B0 ;  /* 0x0000000000007941 */ /* 0x000fea0003800200 */
.L_x_53:
[----:B------:R-:W-:Y:S02]  /*3ed0*/  IADD3 R24, PT, PT, R24, 0x8f, RZ ;  /* 0x0000008f18187810 */ /* 0x000fe40007ffe0ff */
[----:B------:R-:W-:Y:S01]  /*3ee0*/  IADD3 R31, PT, PT, R31, 0x8f, RZ ;  /* 0x0000008f1f1f7810 */ /* 0x000fe20007ffe0ff */
[----:B------:R-:W-:Y:S06]  /*3ef0*/  @P0 BRA `(.L_x_55) ;  /* 0xffffffe400800947 */ /* 0x000fec000383ffff */
.L_x_32:
[----:B------:R-:W-:-:S13]  /*3f00*/  ISETP.NE.AND P0, PT, R3, 0x3, PT ;  /* 0x000000030300780c */ /* 0x000fda0003f05270 */
[----:B------:R-:W-:Y:S05]  /*3f10*/  @P0 EXIT ;  /* 0x000000000000094d */ /* 0x000fea0003800000 */
[----:B------:R-:W-:Y:S05]  /*3f20*/  WARPSYNC.ALL ;  /* 0x0000000000007948 */ /* 0x000fea0003800000 */
[----:B------:R-:W-:Y:S01]  /*3f30*/  NOP ;  /* 0x0000000000007918 */ /* 0x000fe20000000000 */
[----:B------:R-:W1:Y:S01]  /*3f40*/  S2UR UR5, SR_CgaCtaId ;  /* 0x00000000000579c3 */ /* 0x000e620000008800 */
[----:B------:R-:W-:Y:S02]  /*3f50*/  UMOV UR4, 0x50 ;  /* 0x0000005000047882 */ /* 0x000fe40000000000 */
[----:B-1----:R-:W-:-:S09]  /*3f60*/  ULEA UR5, UR5, UR4, 0x18 ;  /* 0x0000000405057291 */ /* 0x002fd2000f8ec0ff */
[----:B--2---:R-:W1:Y:S02]  /*3f70*/  LDS R2, [UR5] ;  /* 0x00000005ff027984 */ /* 0x004e640008000800 */
[----:B-1----:R-:W-:-:S04]  /*3f80*/  LOP3.LUT R0, R2, 0xffff, RZ, 0xc0, !PT ;  /* 0x0000ffff02007812 */ /* 0x002fc800078ec0ff */
[----:B------:R-:W-:-:S13]  /*3f90*/  ISETP.NE.AND P0, PT, R0, 0xffff, PT ;  /* 0x0000ffff0000780c */ /* 0x000fda0003f05270 */
[----:B------:R-:W-:Y:S05]  /*3fa0*/  @P0 BRA `(.L_x_56) ;  /* 0x0000000000480947 */ /* 0x000fea0003800000 */
[----:B------:R-:W-:-:S04]  /*3fb0*/  SHF.R.U32.HI R0, RZ, 0x10, R2 ;  /* 0x00000010ff007819 */ /* 0x000fc80000011602 */
[----:B------:R-:W-:-:S04]  /*3fc0*/  LOP3.LUT R0, R0, 0x1, RZ, 0xc0, !PT ;  /* 0x0000000100007812 */ /* 0x000fc800078ec0ff */
[----:B------:R-:W-:-:S13]  /*3fd0*/  ISETP.NE.AND P0, PT, R0, 0x1, PT ;  /* 0x000000010000780c */ /* 0x000fda0003f05270 */
[----:B------:R-:W-:Y:S05]  /*3fe0*/  @P0 BRA `(.L_x_57) ;  /* 0x00000000002c0947 */ /* 0x000fea0003800000 */
[----:B------:R-:W1:Y:S01]  /*3ff0*/  S2R R0, SR_LANEID ;  /* 0x0000000000007919 */ /* 0x000e620000000000 */
[----:B------:R-:W-:Y:S01]  /*4000*/  IMAD.MOV.U32 R2, RZ, RZ, -0x20000 ;  /* 0xfffe0000ff027424 */ /* 0x000fe200078e00ff */
[----:B------:R-:W-:Y:S02]  /*4010*/  VOTEU.ANY UR6, UPT, PT ;  /* 0x0000000000067886 */ /* 0x000fe400038e0100 */
[----:B------:R-:W-:Y:S01]  /*4020*/  UFLO.U32 UR6, UR6 ;  /* 0x00000006000672bd */ /* 0x000fe200080e0000 */
[----:B------:R-:W2:Y:S05]  /*4030*/  REDUX UR4, R2 ;  /* 0x00000000020473c4 */ /* 0x000eaa0000000000 */
[----:B-1----:R-:W-:-:S02]  /*4040*/  ISETP.EQ.U32.AND P0, PT, R0, UR6, PT ;  /* 0x0000000600007c0c */ /* 0x002fc4000bf02070 */
[----:B--2---:R-:W-:Y:S01]  /*4050*/  MOV R0, UR4 ;  /* 0x0000000400007c02 */ /* 0x004fe20008000f00 */
[----:B------:R-:W-:-:S05]  /*4060*/  UMOV UR4, 0xfffe0000 ;  /* 0xfffe000000047882 */ /* 0x000fca0000000000 */
[----:B------:R1:W-:Y:S05]  /*4070*/  UTCATOMSWS.AND URZ, UR4 ;  /* 0x0000000400ff79e3 */ /* 0x0003ea0008000000 */
[----:B------:R1:W-:Y:S01]  /*4080*/  @P0 ATOMS.AND RZ, [UR5], R0 ;  /* 0x00000000ffff098c */ /* 0x0003e2000a800005 */
[----:B------:R-:W-:Y:S05]  /*4090*/  BRA `(.L_x_58) ;  /* 0x0000000000147947 */ /* 0x000fea0003800000 */
.L_x_57:
[----:B------:R-:W-:Y:S02]  /*40a0*/  MOV R2, 0x40c0 ;  /* 0x000040c000027802 */ /* 0x000fe40000000f00 */
[----:B------:R-:W-:Y:S05]  /*40b0*/  CALL.REL.NOINC `($__internal_0_$__cuda_sm10x_tcgen05_guardrail_trap_col_being_dealloced_not_returned_by_alloc) ;  /* 0x00000004000c7944 */ /* 0x000fea0003c00000 */
[----:B------:R-:W-:Y:S05]  /*40c0*/  BRA `(.L_x_58) ;  /* 0x0000000000087947 */ /* 0x000fea0003800000 */
.L_x_56:
[----:B------:R-:W-:Y:S02]  /*40d0*/  MOV R2, 0x40f0 ;  /* 0x000040f000027802 */ /* 0x000fe40000000f00 */
[----:B------:R-:W-:Y:S05]  /*40e0*/  CALL.REL.NOINC `($__internal_2_$__cuda_sm10x_tcgen05_guardrail_trap_unallocated_columns_being_dealloced) ;  /* 0x0000000400187944 */ /* 0x000fea0003c00000 */
.L_x_58:
[----:B------:R-:W-:Y:S01]  /*40f0*/  NOP ;  /* 0x0000000000007918 */ /* 0x000fe20000000000 */
[----:B-1----:R-:W-:Y:S05]  /*4100*/  EXIT ;  /* 0x000000000000794d */ /* 0x002fea0003800000 */
.L_x_14:
[----:B------:R-:W-:-:S07]  /*4110*/  MOV R4, R5 ;  /* 0x0000000500047202 */ /* 0x000fce0000000f00 */
.L_x_59:
[----:B-1----:R1:W2:Y:S02]  /*4120*/  SYNCS.PHASECHK.TRANS64.TRYWAIT P0, [R2+URZ+0x31800], R5 ;  /* 0x03180005020075a7 */ /* 0x0022a400080011ff */
[----:B--2---:R-:W-:Y:S05]  /*4130*/  @!P0 NANOSLEEP.SYNCS 0x989680 ;  /* 0x009896800000895d */ /* 0x004fea0003900000 */
[----:B------:R-:W2:Y:S02]  /*4140*/  @!P0 SYNCS.PHASECHK.TRANS64 P0, [R2+URZ+0x31800], R5 ;  /* 0x03180005020085a7 */ /* 0x000ea400080010ff */
[----:B--2---:R-:W-:Y:S05]  /*4150*/  @!P0 BRA `(.L_x_59) ;  /* 0xfffffffc00f08947 */ /* 0x004fea000383ffff */
[----:B------:R-:W-:Y:S05]  /*4160*/  BRA `(.L_x_60) ;  /* 0xffffffc800347947 */ /* 0x000fea000383ffff */
.L_x_18:
[----:B------:R-:W-:Y:S02]  /*4170*/  MOV R8, UR10 ;  /* 0x0000000a00087c02 */ /* 0x000fe40008000f00 */
[----:B------:R-:W-:Y:S02]  /*4180*/  MOV R9, UR10 ;  /* 0x0000000a00097c02 */ /* 0x000fe40008000f00 */
[----:B------:R-:W-:-:S07]  /*4190*/  MOV R0, UR9 ;  /* 0x0000000900007c02 */ /* 0x000fce0008000f00 */
.L_x_61:
[----:B-1----:R1:W2:Y:S02]  /*41a0*/  SYNCS.PHASECHK.TRANS64.TRYWAIT P0, [R0+URZ+0x31870], R9 ;  /* 0x03187009000075a7 */ /* 0x0022a400080011ff */
[----:B--2---:R-:W-:Y:S05]  /*41b0*/  @!P0 NANOSLEEP.SYNCS 0x989680 ;  /* 0x009896800000895d */ /* 0x004fea0003900000 */
[----:B------:R-:W2:Y:S02]  /*41c0*/  @!P0 SYNCS.PHASECHK.TRANS64 P0, [R0+URZ+0x31870], R9 ;  /* 0x03187009000085a7 */ /* 0x000ea400080010ff */
[----:B--2---:R-:W-:Y:S05]  /*41d0*/  @!P0 BRA `(.L_x_61) ;  /* 0xfffffffc00f08947 */ /* 0x004fea000383ffff */
[----:B------:R-:W-:Y:S05]  /*41e0*/  BRA `(.L_x_62) ;  /* 0xffffffcc00c07947 */ /* 0x000fea000383ffff */
.L_x_19:
[----:B------:R-:W-:Y:S02]  /*41f0*/  MOV R2, UR10 ;  /* 0x0000000a00027c02 */ /* 0x000fe40008000f00 */
[----:B------:R-:W-:Y:S07]  /*4200*/  MOV R8, R9 ;  /* 0x0000000900087202 */ /* 0x000fee0000000f00 */
.L_x_63:
[----:B-1----:R1:W2:Y:S02]  /*4210*/  SYNCS.PHASECHK.TRANS64.TRYWAIT P0, [R2+URZ+0x31840], R9 ;  /* 0x03184009020075a7 */ /* 0x0022a400080011ff */
[----:B--2---:R-:W-:Y:S05]  /*4220*/  @!P0 NANOSLEEP.SYNCS 0x989680 ;  /* 0x009896800000895d */ /* 0x004fea0003900000 */
[----:B------:R-:W2:Y:S02]  /*4230*/  @!P0 SYNCS.PHASECHK.TRANS64 P0, [R2+URZ+0x31840], R9 ;  /* 0x03184009020085a7 */ /* 0x000ea400080010ff */
[----:B--2---:R-:W-:Y:S05]  /*4240*/  @!P0 BRA `(.L_x_63) ;  /* 0xfffffffc00f08947 */ /* 0x004fea000383ffff */
[----:B------:R-:W-:Y:S05]  /*4250*/  BRA `(.L_x_64) ;  /* 0xffffffcc00c47947 */ /* 0x000fea000383ffff */
.L_x_21:
[----:B------:R-:W-:Y:S02]  /*4260*/  MOV R2, UR13 ;  /* 0x0000000d00027c02 */ /* 0x000fe40008000f00 */
[----:B------:R-:W-:Y:S07]  /*4270*/  MOV R8, R9 ;  /* 0x0000000900087202 */ /* 0x000fee0000000f00 */
.L_x_65:
[----:B-1----:R1:W2:Y:S02]  /*4280*/  SYNCS.PHASECHK.TRANS64.TRYWAIT P0, [R2+URZ+0x31840], R9 ;  /* 0x03184009020075a7 */ /* 0x0022a400080011ff */
[----:B--2---:R-:W-:Y:S05]  /*4290*/  @!P0 NANOSLEEP.SYNCS 0x989680 ;  /* 0x009896800000895d */ /* 0x004fea0003900000 */
[----:B------:R-:W2:Y:S02]  /*42a0*/  @!P0 SYNCS.PHASECHK.TRANS64 P0, [R2+URZ+0x31840], R9 ;  /* 0x03184009020085a7 */ /* 0x000ea400080010ff */
[----:B--2---:R-:W-:Y:S05]  /*42b0*/  @!P0 BRA `(.L_x_65) ;  /* 0xfffffffc00f08947 */ /* 0x004fea000383ffff */
[----:B------:R-:W-:Y:S05]  /*42c0*/  BRA `(.L_x_66) ;  /* 0xffffffd0009c7947 */ /* 0x000fea000383ffff */
.L_x_25:
[----:B------:R-:W-:Y:S04]  /*42d0*/  SHF.L.U32 R18, R13, 0x1f, RZ ;  /* 0x0000001f0d127819 */ /* 0x000fe800000006ff */
[----:B------:R-:W-:Y:S07]  /*42e0*/  MOV R19, R18 ;  /* 0x0000001200137202 */ /* 0x000fee0000000f00 */
.L_x_67:
[----:B-1----:R1:W2:Y:S02]  /*42f0*/  SYNCS.PHASECHK.TRANS64.TRYWAIT P0, [R8+URZ+0x31820], R19 ;  /* 0x03182013080075a7 */ /* 0x0022a400080011ff */
[----:B--2---:R-:W-:Y:S05]  /*4300*/  @!P0 NANOSLEEP.SYNCS 0x989680 ;  /* 0x009896800000895d */ /* 0x004fea0003900000 */
[----:B------:R-:W2:Y:S02]  /*4310*/  @!P0 SYNCS.PHASECHK.TRANS64 P0, [R8+URZ+0x31820], R19 ;  /* 0x03182013080085a7 */ /* 0x000ea400080010ff */
[----:B--2---:R-:W-:Y:S05]  /*4320*/  @!P0 BRA `(.L_x_67) ;  /* 0xfffffffc00f08947 */ /* 0x004fea000383ffff */
[----:B------:R-:W-:Y:S05]  /*4330*/  BRA `(.L_x_68) ;  /* 0xffffffd800007947 */ /* 0x000fea000383ffff */
.L_x_26:
[-C--:B------:R-:W-:Y:S02]  /*4340*/  MOV R26, R15.reuse ;  /* 0x0000000f001a7202 */ /* 0x080fe40000000f00 */
[----:B------:R-:W-:Y:S07]  /*4350*/  MOV R27, R15 ;  /* 0x0000000f001b7202 */ /* 0x000fee0000000f00 */
.L_x_69:
[----:B-1----:R1:W2:Y:S02]  /*4360*/  SYNCS.PHASECHK.TRANS64.TRYWAIT P0, [R8+URZ+0x31828], R27 ;  /* 0x0318281b080075a7 */ /* 0x0022a400080011ff */
[----:B--2---:R-:W-:Y:S05]  /*4370*/  @!P0 NANOSLEEP.SYNCS 0x989680 ;  /* 0x009896800000895d */ /* 0x004fea0003900000 */
[----:B------:R-:W2:Y:S02]  /*4380*/  @!P0 SYNCS.PHASECHK.TRANS64 P0, [R8+URZ+0x31828], R27 ;  /* 0x0318281b080085a7 */ /* 0x000ea400080010ff */
[----:B--2---:R-:W-:Y:S05]  /*4390*/  @!P0 BRA `(.L_x_69) ;  /* 0xfffffffc00f08947 */ /* 0x004fea000383ffff */
[----:B------:R-:W-:Y:S05]  /*43a0*/  BRA `(.L_x_70) ;  /* 0xffffffd800b47947 */ /* 0x000fea000383ffff */
.L_x_27:
[-C--:B------:R-:W-:Y:S02]  /*43b0*/  MOV R26, R15.reuse ;  /* 0x0000000f001a7202 */ /* 0x080fe40000000f00 */
[----:B-1----:R-:W-:Y:S07]  /*43c0*/  MOV R27, R15 ;  /* 0x0000000f001b7202 */ /* 0x002fee0000000f00 */
.L_x_71:
[----:B-1----:R1:W2:Y:S02]  /*43d0*/  SYNCS.PHASECHK.TRANS64.TRYWAIT P0, [R8+URZ+0x31830], R27 ;  /* 0x0318301b080075a7 */ /* 0x0022a400080011ff */
[----:B--2---:R-:W-:Y:S05]  /*43e0*/  @!P0 NANOSLEEP.SYNCS 0x989680 ;  /* 0x009896800000895d */ /* 0x004fea0003900000 */
[----:B------:R-:W2:Y:S02]  /*43f0*/  @!P0 SYNCS.PHASECHK.TRANS64 P0, [R8+URZ+0x31830], R27 ;  /* 0x0318301b080085a7 */ /* 0x000ea400080010ff */
[----:B--2---:R-:W-:Y:S05]  /*4400*/  @!P0 BRA `(.L_x_71) ;  /* 0xfffffffc00f08947 */ /* 0x004fea000383ffff */
[----:B------:R-:W-:Y:S05]  /*4410*/  BRA `(.L_x_72) ;  /* 0xffffffd800f07947 */ /* 0x000fea000383ffff */
.L_x_28:
[-C--:B------:R-:W-:Y:S02]  /*4420*/  MOV R26, R15.reuse ;  /* 0x0000000f001a7202 */ /* 0x080fe40000000f00 */
[----:B-1----:R-:W-:Y:S07]  /*4430*/  MOV R27, R15 ;  /* 0x0000000f001b7202 */ /* 0x002fee0000000f00 */
.L_x_73:
[----:B-1----:R1:W2:Y:S02]  /*4440*/  SYNCS.PHASECHK.TRANS64.TRYWAIT P0, [R8+URZ+0x31838], R27 ;  /* 0x0318381b080075a7 */ /* 0x0022a400080011ff */
[----:B--2---:R-:W-:Y:S05]  /*4450*/  @!P0 NANOSLEEP.SYNCS 0x989680 ;  /* 0x009896800000895d */ /* 0x004fea0003900000 */
[----:B------:R-:W2:Y:S02]  /*4460*/  @!P0 SYNCS.PHASECHK.TRANS64 P0, [R8+URZ+0x31838], R27 ;  /* 0x0318381b080085a7 */ /* 0x000ea400080010ff */
[----:B--2---:R-:W-:Y:S05]  /*4470*/  @!P0 BRA `(.L_x_73) ;  /* 0xfffffffc00f08947 */ /* 0x004fea000383ffff */
[----:B------:R-:W-:Y:S05]  /*4480*/  BRA `(.L_x_74) ;  /* 0xffffffdc00287947 */ /* 0x000fea000383ffff */
.L_x_33:
[----:B------:R-:W-:-:S07]  /*4490*/  MOV R6, R7 ;  /* 0x0000000700067202 */ /* 0x000fce0000000f00 */
.L_x_75:
[----:B-1----:R1:W2:Y:S02]  /*44a0*/  SYNCS.PHASECHK.TRANS64.TRYWAIT P2, [R2+URZ+0x31860], R7 ;  /* 0x03186007020075a7 */ /* 0x0022a400080411ff */
[----:B--2---:R-:W-:Y:S05]  /*44b0*/  @!P2 NANOSLEEP.SYNCS 0x989680 ;  /* 0x009896800000a95d */ /* 0x004fea0003900000 */
[----:B------:R-:W2:Y:S02]  /*44c0*/  @!P2 SYNCS.PHASECHK.TRANS64 P2, [R2+URZ+0x31860], R7 ;  /* 0x031860070200a5a7 */ /* 0x000ea400080410ff */
[----:B--2---:R-:W-:Y:S05]  /*44d0*/  @!P2 BRA `(.L_x_75) ;  /* 0xfffffffc00f0a947 */ /* 0x004fea000383ffff */
[----:B------:R-:W-:Y:S05]  /*44e0*/  BRA `(.L_x_76) ;  /* 0xffffffe000547947 */ /* 0x000fea000383ffff */
        .weak           $__internal_0_$__cuda_sm10x_tcgen05_guardrail_trap_col_being_dealloced_not_returned_by_alloc
        .type           $__internal_0_$__cuda_sm10x_tcgen05_guardrail_trap_col_being_dealloced_not_returned_by_alloc,@function
        .size           $__internal_0_$__cuda_sm10x_tcgen05_guardrail_trap_col_being_dealloced_not_returned_by_alloc,($__internal_1_$__cuda_sm10x_tcgen05_guardrail_trap_phase_invalid_during_alloc - $__internal_0_$__cuda_sm10x_tcgen05_guardrail_trap_col_being_dealloced_not_returned_by_alloc)
$__internal_0_$__cuda_sm10x_tcgen05_guardrail_trap_col_being_dealloced_not_returned_by_alloc:
[----:B------:R-:W-:Y:S05]  /*44f0*/  BPT.TRAP 0x1 ;  /* 0x000000040000795c */ /* 0x000fea0000300000 */
[----:B------:R-:W-:-:S04]  /*4500*/  HFMA2 R3, -RZ, RZ, 0, 0 ;  /* 0x00000000ff037431 */ /* 0x000fc800000001ff */
[----:B------:R-:W-:Y:S05]  /*4510*/  RET.REL.NODEC R2 `(_ZN9deep_gemm24sm100_fp8_gemm_1d1d_implILN4cute4UMMA5MajorE0ELS3_0ELj0ELj4096ELj7168ELj128ELj224ELj128ELj64ELj128ELj128ELj64ELj4ELj128ELj128ELj1ELb0ELj143ELNS_8GemmTypeE1ELb0EN7cutlass10bfloat16_tENS_16EpilogueIdentityEEEvPijjj14CUtensorMap_stS9_S9_S9_S9_) ;  /* 0xffffffb802b87950 */ /* 0x000fea0003c3ffff */
        .weak           $__internal_1_$__cuda_sm10x_tcgen05_guardrail_trap_phase_invalid_during_alloc
        .type           $__internal_1_$__cuda_sm10x_tcgen05_guardrail_trap_phase_invalid_during_alloc,@function
        .size           $__internal_1_$__cuda_sm10x_tcgen05_guardrail_trap_phase_invalid_during_alloc,($__internal_2_$__cuda_sm10x_tcgen05_guardrail_trap_unallocated_columns_being_dealloced - $__internal_1_$__cuda_sm10x_tcgen05_guardrail_trap_phase_invalid_during_alloc)
$__internal_1_$__cuda_sm10x_tcgen05_guardrail_trap_phase_invalid_during_alloc:
[----:B------:R-:W-:Y:S05]  /*4520*/  BPT.TRAP 0x1 ;  /* 0x000000040000795c */ /* 0x000fea0000300000 */
[----:B------:R-:W-:-:S04]  /*4530*/  MOV R5, 0x0 ;  /* 0x0000000000057802 */ /* 0x000fc80000000f00 */
[----:B------:R-:W-:Y:S05]  /*4540*/  RET.REL.NODEC R4 `(_ZN9deep_gemm24sm100_fp8_gemm_1d1d_implILN4cute4UMMA5MajorE0ELS3_0ELj0ELj4096ELj7168ELj128ELj224ELj128ELj64ELj128ELj128ELj64ELj4ELj128ELj128ELj1ELb0ELj143ELNS_8GemmTypeE1ELb0EN7cutlass10bfloat16_tENS_16EpilogueIdentityEEEvPijjj14CUtensorMap_stS9_S9_S9_S9_) ;  /* 0xffffffb804ac7950 */ /* 0x000fea0003c3ffff */
        .weak           $__internal_2_$__cuda_sm10x_tcgen05_guardrail_trap_unallocated_columns_being_dealloced
        .type           $__internal_2_$__cuda_sm10x_tcgen05_guardrail_trap_unallocated_columns_being_dealloced,@function
        .size           $__internal_2_$__cuda_sm10x_tcgen05_guardrail_trap_unallocated_columns_being_dealloced,($__internal_3_$__cuda_sm20_div_u16 - $__internal_2_$__cuda_sm10x_tcgen05_guardrail_trap_unallocated_columns_being_dealloced)
$__internal_2_$__cuda_sm10x_tcgen05_guardrail_trap_unallocated_columns_being_dealloced:
[----:B------:R-:W-:Y:S05]  /*4550*/  BPT.TRAP 0x1 ;  /* 0x000000040000795c */ /* 0x000fea0000300000 */
[----:B------:R-:W-:-:S04]  /*4560*/  HFMA2 R3, -RZ, RZ, 0, 0 ;  /* 0x00000000ff037431 */ /* 0x000fc800000001ff */
[----:B------:R-:W-:Y:S05]  /*4570*/  RET.REL.NODEC R2 `(_ZN9deep_gemm24sm100_fp8_gemm_1d1d_implILN4cute4UMMA5MajorE0ELS3_0ELj0ELj4096ELj7168ELj128ELj224ELj128ELj64ELj128ELj128ELj64ELj4ELj128ELj128ELj1ELb0ELj143ELNS_8GemmTypeE1ELb0EN7cutlass10bfloat16_tENS_16EpilogueIdentityEEEvPijjj14CUtensorMap_stS9_S9_S9_S9_) ;  /* 0xffffffb802a07950 */ /* 0x000fea0003c3ffff */
        .weak           $__internal_3_$__cuda_sm20_div_u16
        .type           $__internal_3_$__cuda_sm20_div_u16,@function
        .size           $__internal_3_$__cuda_sm20_div_u16,(.L_x_81 - $__internal_3_$__cuda_sm20_div_u16)
$__internal_3_$__cuda_sm20_div_u16:
[----:B------:R-:W1:Y:S01]  /*4580*/  I2F.U16 R9, R35 ;  /* 0x0000002300097306 */ /* 0x000e620000101000 */
[----:B------:R-:W-:-:S07]  /*4590*/  IMAD.MOV.U32 R5, RZ, RZ, 0x4b800000 ;  /* 0x4b800000ff057424 */ /* 0x000fce00078e00ff */
[----:B------:R-:W-:Y:S01]  /*45a0*/  I2F.U16.RZ R8, R8 ;  /* 0x0000000800087306 */ /* 0x000fe2000010d000 */
[C---:B-1----:R-:W-:Y:S02]  /*45b0*/  FSETP.GEU.AND P1, PT, |R9|.reuse, 1.175494350822287508e-38, PT ;  /* 0x008000000900780b */ /* 0x042fe40003f2e200 */
[----:B------:R-:W-:Y:S02]  /*45c0*/  FSETP.GT.AND P2, PT, |R9|, 8.50705917302346158658e+37, PT ;  /* 0x7e8000000900780b */ /* 0x000fe40003f44200 */
[----:B------:R-:W-:Y:S02]  /*45d0*/  FSEL R5, R5, 1, !P1 ;  /* 0x3f80000005057808 */ /* 0x000fe40004800000 */
[----:B------:R-:W-:Y:S02]  /*45e0*/  ISETP.NE.U32.AND P1, PT, R35, RZ, PT ;  /* 0x000000ff2300720c */ /* 0x000fe40003f25070 */
[----:B------:R-:W-:-:S05]  /*45f0*/  FSEL R10, R5, 0.25, !P2 ;  /* 0x3e800000050a7808 */ /* 0x000fca0005000000 */
[----:B------:R-:W-:-:S06]  /*4600*/  FMUL R5, R9, R10 ;  /* 0x0000000a09057220 */ /* 0x000fcc0000400000 */
[----:B------:R-:W1:Y:S02]  /*4610*/  MUFU.RCP R5, R5 ;  /* 0x0000000500057308 */ /* 0x000e640000001000 */
[----:B-1----:R-:W-:Y:S01]  /*4620*/  FMUL R9, R10, R5 ;  /* 0x000000050a097220 */ /* 0x002fe20000400000 */
[----:B------:R-:W-:-:S03]  /*4630*/  IMAD.MOV.U32 R5, RZ, RZ, 0x0 ;  /* 0x00000000ff057424 */ /* 0x000fc600078e00ff */
[----:B------:R-:W-:-:S04]  /*4640*/  VIADD R9, R9, 0x2 ;  /* 0x0000000209097836 */ /* 0x000fc80000000000 */
[----:B------:R-:W-:-:S04]  /*4650*/  FMUL.RZ R9, R8, R9 ;  /* 0x0000000908097220 */ /* 0x000fc8000040c000 */
[----:B------:R-:W1:Y:S02]  /*4660*/  F2I.U32.TRUNC.NTZ R36, R9 ;  /* 0x0000000900247305 */ /* 0x000e64000020f000 */
[----:B-1----:R-:W-:Y:S02]  /*4670*/  LOP3.LUT R36, R36, 0xffff, RZ, 0xc0, !PT ;  /* 0x0000ffff24247812 */ /* 0x002fe400078ec0ff */
[----:B------:R-:W-:Y:S01]  /*4680*/  @!P1 MOV R36, 0xffffffff ;  /* 0xffffffff00249802 */ /* 0x000fe20000000f00 */
[----:B------:R-:W-:Y:S06]  /*4690*/  RET.REL.NODEC R4 `(_ZN9deep_gemm24sm100_fp8_gemm_1d1d_implILN4cute4UMMA5MajorE0ELS3_0ELj0ELj4096ELj7168ELj128ELj224ELj128ELj64ELj128ELj128ELj64ELj4ELj128ELj128ELj1ELb0ELj143ELNS_8GemmTypeE1ELb0EN7cutlass10bfloat16_tENS_16EpilogueIdentityEEEvPijjj14CUtensorMap_stS9_S9_S9_S9_) ;  /* 0xffffffb804587950 */ /* 0x000fec0003c3ffff */
.L_x_77:
[----:B------:R-:W-:-:S00]  /*46a0*/  BRA `(.L_x_77) ;  /* 0xfffffffc00fc7947 */ /* 0x000fc0000383ffff */
[----:B------:R-:W-:-:S00]  /*46b0*/  NOP ;  /* 0x0000000000007918 */ /* 0x000fc00000000000 */
        /* <DEDUP_REMOVED lines=12> */
.L_x_81:


//--------------------- .nv.shared._ZN9deep_gemm24sm100_fp8_gemm_1d1d_implILN4cute4UMMA5MajorE0ELS3_0ELj0ELj4096ELj7168ELj128ELj224ELj128ELj64ELj128ELj128ELj64ELj4ELj128ELj128ELj1ELb0ELj143ELNS_8GemmTypeE1ELb0EN7cutlass10bfloat16_tENS_16EpilogueIdentityEEEvPijjj14CUtensorMap_stS9_S9_S9_S9_ --------------------------
	.section	.nv.shared._ZN9deep_gemm24sm100_fp8_gemm_1d1d_implILN4cute4UMMA5MajorE0ELS3_0ELj0ELj4096ELj7168ELj128ELj224ELj128ELj64ELj128ELj128ELj64ELj4ELj128ELj128ELj1ELb0ELj143ELNS_8GemmTypeE1ELb0EN7cutlass10bfloat16_tENS_16EpilogueIdentityEEEvPijjj14CUtensorMap_stS9_S9_S9_S9_,"aw",@nobits
	.sectionflags	@""
	.align	1024
	.zero		1024


//--------------------- .nv.shared.reserved.0     --------------------------
	.section	.nv.shared.reserved.0,"aw",@nobits
	.align	8
	.weak		__nv_reservedSMEM_offset_0_alias
	.size		__nv_reservedSMEM_offset_0_alias, 0, 64
	.other		__nv_reservedSMEM_offset_0_alias,@"STO_CUDA_RESERVED_SHARED STV_DEFAULT"
__nv_reservedSMEM_offset_0_alias:
	.zero		0
.nv.shared.reserved.0:
	.zero		64
	.weak		__nv_reservedSMEM_allocation_phase
	.type		__nv_reservedSMEM_allocation_phase,@object
	.size		__nv_reservedSMEM_allocation_phase,(.L_0 - __nv_reservedSMEM_allocation_phase)
__nv_reservedSMEM_allocation_phase:
	.zero		1
.L_0:
	.zero		7
	.weak		__nv_reservedSMEM_devtool_atexit_pc
	.type		__nv_reservedSMEM_devtool_atexit_pc,@object
	.size		__nv_reservedSMEM_devtool_atexit_pc,(__nv_reservedSMEM_allocation_mask - __nv_reservedSMEM_devtool_atexit_pc)
__nv_reservedSMEM_devtool_atexit_pc:
	.zero		8
	.weak		__nv_reservedSMEM_allocation_mask
	.type		__nv_reservedSMEM_allocation_mask,@object
	.size		__nv_reservedSMEM_allocation_mask,(.L_2 - __nv_reservedSMEM_allocation_mask)
__nv_reservedSMEM_allocation_mask:
	.zero		4
.L_2:


//--------------------- .nv.global                --------------------------
	.section	.nv.global,"aw",@nobits
.nv.global:
	.type		_ZN47_INTERNAL_b8becdd2_9_kernel_cu_54072a99_28916874cute1_E,@object
	.size		_ZN47_INTERNAL_b8becdd2_9_kernel_cu_54072a99_28916874cute1_E,(_ZN47_INTERNAL_b8becdd2_9_kernel_cu_54072a99_28916874cuda3std3__45__cpo6cbeginE - _ZN47_INTERNAL_b8becdd2_9_kernel_cu_54072a99_28916874cute1_E)
_ZN47_INTERNAL_b8becdd2_9_kernel_cu_54072a99_28916874cute1_E:
	.zero		1
	.type		_ZN47_INTERNAL_b8becdd2_9_kernel_cu_54072a99_28916874cuda3std3__45__cpo6cbeginE,@object
	.size		_ZN47_INTERNAL_b8becdd2_9_kernel_cu_54072a99_28916874cuda3std3__45__cpo6cbeginE,(_ZN47_INTERNAL_b8becdd2_9_kernel_cu_54072a99_28916874cuda3std3__48in_placeE - _ZN47_INTERNAL_b8becdd2_9_kernel_cu_54072a99_28916874cuda3std3__45__cpo6cbeginE)
_ZN47_INTERNAL_b8becdd2_9_kernel_cu_54072a99_28916874cuda3std3__45__cpo6cbeginE:
	.zero		1
	.type		_ZN47_INTERNAL_b8becdd2_9_kernel_cu_54072a99_28916874cuda3std3__48in_placeE,@object
	.size		_ZN47_INTERNAL_b8becdd2_9_kernel_cu_54072a99_28916874cuda3std3__48in_placeE,(_ZN47_INTERNAL_b8becdd2_9_kernel_cu_54072a99_28916874cuda3std6ranges3__45__cpo9iter_moveE - _ZN47_INTERNAL_b8becdd2_9_kernel_cu_54072a99_28916874cuda3std3__48in_placeE)
_ZN47_INTERNAL_b8becdd2_9_kernel_cu_54072a99_28916874cuda3std3__48in_placeE:
	.zero		1
	.type		_ZN47_INTERNAL_b8becdd2_9_kernel_cu_54072a99_28916874cuda3std6ranges3__45__cpo9iter_moveE,@object
	.size		_ZN47_INTERNAL_b8becdd2_9_kernel_cu_54072a99_28916874cuda3std6ranges3__45__cpo9iter_moveE,(_ZN47_INTERNAL_b8becdd2_9_kernel_cu_54072a99_28916874cuda3std3__45__cpo5beginE - _ZN47_INTERNAL_b8becdd2_9_kernel_cu_54072a99_28916874cuda3std6ranges3__45__cpo9iter_moveE)
_ZN47_INTERNAL_b8becdd2_9_kernel_cu_54072a99_28916874cuda3std6ranges3__45__cpo9iter_moveE:
	.zero		1
	.type		_ZN47_INTERNAL_b8becdd2_9_kernel_cu_54072a99_28916874cuda3std3__45__cpo5beginE,@object
	.size		_ZN47_INTERNAL_b8becdd2_9_kernel_cu_54072a99_28916874cuda3std3__45__cpo5beginE,(_ZN47_INTERNAL_b8becdd2_9_kernel_cu_54072a99_28916874cuda3std3__449_GLOBAL__N__b8becdd2_9_kernel_cu_54072a99_28916876ignoreE - _ZN47_INTERNAL_b8becdd2_9_kernel_cu_54072a99_28916874cuda3std3__45__cpo5beginE)
_ZN47_INTERNAL_b8becdd2_9_kernel_cu_54072a99_28916874cuda3std3__45__cpo5beginE:
	.zero		1
	.type		_ZN47_INTERNAL_b8becdd2_9_kernel_cu_54072a99_28916874cuda3std3__449_GLOBAL__N__b8becdd2_9_kernel_cu_54072a99_28916876ignoreE,@object
	.size		_ZN47_INTERNAL_b8becdd2_9_kernel_cu_54072a99_28916874cuda3std3__449_GLOBAL__N__b8becdd2_9_kernel_cu_54072a99_28916876ignoreE,(_ZN47_INTERNAL_b8becdd2_9_kernel_cu_54072a99_28916874cute7productE - _ZN47_INTERNAL_b8becdd2_9_kernel_cu_54072a99_28916874cuda3std3__449_GLOBAL__N__b8becdd2_9_kernel_cu_54072a99_28916876ignoreE)
_ZN47_INTERNAL_b8becdd2_9_kernel_cu_54072a99_28916874cuda3std3__449_GLOBAL__N__b8becdd2_9_kernel_cu_54072a99_28916876ignoreE:
	.zero		1
	.type		_ZN47_INTERNAL_b8becdd2_9_kernel_cu_54072a99_28916874cute7productE,@object
	.size		_ZN47_INTERNAL_b8becdd2_9_kernel_cu_54072a99_28916874cute7productE,(_ZN47_INTERNAL_b8becdd2_9_kernel_cu_54072a99_28916874cuda3std3__45__cpo3endE - _ZN47_INTERNAL_b8becdd2_9_kernel_cu_54072a99_28916874cute7productE)
_ZN47_INTERNAL_b8becdd2_9_kernel_cu_54072a99_28916874cute7productE:
	.zero		1
	.type		_ZN47_INTERNAL_b8becdd2_9_kernel_cu_54072a99_28916874cuda3std3__45__cpo3endE,@object
	.size		_ZN47_INTERNAL_b8becdd2_9_kernel_cu_54072a99_28916874cuda3std3__45__cpo3endE,(_ZN47_INTERNAL_b8becdd2_9_kernel_cu_54072a99_28916874cuda3std3__419piecewise_constructE - _ZN47_INTERNAL_b8becdd2_9_kernel_cu_54072a99_28916874cuda3std3__45__cpo3endE)
_ZN47_INTERNAL_b8becdd2_9_kernel_cu_54072a99_28916874cuda3std3__45__cpo3endE:
	.zero		1
	.type		_ZN47_INTERNAL_b8becdd2_9_kernel_cu_54072a99_28916874cuda3std3__419piecewise_constructE,@object
	.size		_ZN47_INTERNAL_b8becdd2_9_kernel_cu_54072a99_28916874cuda3std3__419piecewise_constructE,(_ZN47_INTERNAL_b8becdd2_9_kernel_cu_54072a99_28916874cuda3std3__45__cpo4cendE - _ZN47_INTERNAL_b8becdd2_9_kernel_cu_54072a99_28916874cuda3std3__419piecewise_constructE)
_ZN47_INTERNAL_b8becdd2_9_kernel_cu_54072a99_28916874cuda3std3__419piecewise_constructE:
	.zero		1
	.type		_ZN47_INTERNAL_b8becdd2_9_kernel_cu_54072a99_28916874cuda3std3__45__cpo4cendE,@object
	.size		_ZN47_INTERNAL_b8becdd2_9_kernel_cu_54072a99_28916874cuda3std3__45__cpo4cendE,(_ZN47_INTERNAL_b8becdd2_9_kernel_cu_54072a99_28916874cuda3std6ranges3__45__cpo4swapE - _ZN47_INTERNAL_b8becdd2_9_kernel_cu_54072a99_28916874cuda3std3__45__cpo4cendE)
_ZN47_INTERNAL_b8becdd2_9_kernel_cu_54072a99_28916874cuda3std3__45__cpo4cendE:
	.zero		1
	.type		_ZN47_INTERNAL_b8becdd2_9_kernel_cu_54072a99_28916874cuda3std6ranges3__45__cpo4swapE,@object
	.size		_ZN47_INTERNAL_b8becdd2_9_kernel_cu_54072a99_28916874cuda3std6ranges3__45__cpo4swapE,(.L_10 - _ZN47_INTERNAL_b8becdd2_9_kernel_cu_54072a99_28916874cuda3std6ranges3__45__cpo4swapE)
_ZN47_INTERNAL_b8becdd2_9_kernel_cu_54072a99_28916874cuda3std6ranges3__45__cpo4swapE:
	.zero		1
.L_10:


//--------------------- .nv.constant0._ZN9deep_gemm24sm100_fp8_gemm_1d1d_implILN4cute4UMMA5MajorE0ELS3_0ELj0ELj4096ELj7168ELj128ELj224ELj128ELj64ELj128ELj128ELj64ELj4ELj128ELj128ELj1ELb0ELj143ELNS_8GemmTypeE1ELb0EN7cutlass10bfloat16_tENS_16EpilogueIdentityEEEvPijjj14CUtensorMap_stS9_S9_S9_S9_ --------------------------
	.section	.nv.constant0._ZN9deep_gemm24sm100_fp8_gemm_1d1d_implILN4cute4UMMA5MajorE0ELS3_0ELj0ELj4096ELj7168ELj128ELj224ELj128ELj64ELj128ELj128ELj64ELj4ELj128ELj128ELj1ELb0ELj143ELNS_8GemmTypeE1ELb0EN7cutlass10bfloat16_tENS_16EpilogueIdentityEEEvPijjj14CUtensorMap_stS9_S9_S9_S9_,"a",@progbits
	.sectionflags	@""
	.align	4
.nv.constant0._ZN9deep_gemm24sm100_fp8_gemm_1d1d_implILN4cute4UMMA5MajorE0ELS3_0ELj0ELj4096ELj7168ELj128ELj224ELj128ELj64ELj128ELj128ELj64ELj4ELj128ELj128ELj1ELb0ELj143ELNS_8GemmTypeE1ELb0EN7cutlass10bfloat16_tENS_16EpilogueIdentityEEEvPijjj14CUtensorMap_stS9_S9_S9_S9_:
	.zero		1600


//--------------------- SYMBOLS --------------------------

	.type		.nv.reservedSmem.offset0,@object
	.size		.nv.reservedSmem.offset0,0x4
	.type		.nv.reservedSmem.cap,@object
	.size		.nv.reservedSmem.cap,0x4
